	.target	sm_100

	.elftype	@"ET_EXEC"


//--------------------- .note.nv.tkinfo           --------------------------
	.section	.note.nv.tkinfo,"",@"SHT_NOTE"
	.sectionflags	@"SHF_NOTE_NV_TKINFO"
	.tkinfo
        /*0018*/ 	.word	0x00000081
        /*0030*/ 	.string	""
        /*0030*/ 	.string	"ptxas"
        /*0030*/ 	.string	"Cuda compilation tools, release 12.9, V12.9.86"
        /*0030*/ 	.string	"Build cuda_12.9.r12.9/compiler.36037853_0"
        /*0030*/ 	.string	"-regUsageLevel 10 -arch sm_100f -m 64 "



//--------------------- .note.nv.cuver            --------------------------
	.section	.note.nv.cuver,"",@"SHT_NOTE"
	.sectionflags	@"SHF_NOTE_NV_CUVER"
        /*0018*/ 	.short	0x0001
        /*001a*/ 	.short	0x0064
        /*001c*/ 	.short	0x0001
        /*001e*/ 	.short	0x0000
        /*0020*/ 	.short	0x0001
        /*0022*/ 	.short	0x0000


//--------------------- .nv.info                  --------------------------
	.section	.nv.info,"",@"SHT_CUDA_INFO"
	.align	4


	//----- nvinfo : EIATTR_REGCOUNT
	.align		4
        /*0000*/ 	.byte	0x04, 0x2f
        /*0002*/ 	.short	(.L_15 - .L_14)
	.align		4
.L_14:
        /*0004*/ 	.word	index@(_ZN9deep_gemm24sm100_fp8_gemm_1d1d_implILN4cute4UMMA5MajorE0ELS3_0ELj0ELj4096ELj7168ELj128ELj192ELj128ELj64ELj128ELj128ELj128ELj4ELj128ELj128ELj1ELb0ELj150ELNS_8GemmTypeE1ELb0EN7cutlass10bfloat16_tENS_16EpilogueIdentityEEEvPijjj14CUtensorMap_stS9_S9_S9_S9_)
        /*0008*/ 	.word	0x0000002f


	//----- nvinfo : EIATTR_FRAME_SIZE
	.align		4
.L_15:
        /*000c*/ 	.byte	0x04, 0x11
        /*000e*/ 	.short	(.L_17 - .L_16)
	.align		4
.L_16:
        /*0010*/ 	.word	index@($__internal_3_$__cuda_sm20_div_u16)
        /*0014*/ 	.word	0x00000000


	//----- nvinfo : EIATTR_FRAME_SIZE
	.align		4
.L_17:
        /*0018*/ 	.byte	0x04, 0x11
        /*001a*/ 	.short	(.L_19 - .L_18)
	.align		4
.L_18:
        /*001c*/ 	.word	index@($__internal_2_$__cuda_sm10x_tcgen05_guardrail_trap_unallocated_columns_being_dealloced)
        /*0020*/ 	.word	0x00000000


	//----- nvinfo : EIATTR_FRAME_SIZE
	.align		4
.L_19:
        /*0024*/ 	.byte	0x04, 0x11
        /*0026*/ 	.short	(.L_21 - .L_20)
	.align		4
.L_20:
        /*0028*/ 	.word	index@($__internal_1_$__cuda_sm10x_tcgen05_guardrail_trap_phase_invalid_during_alloc)
        /*002c*/ 	.word	0x00000000


	//----- nvinfo : EIATTR_FRAME_SIZE
	.align		4
.L_21:
        /*0030*/ 	.byte	0x04, 0x11
        /*0032*/ 	.short	(.L_23 - .L_22)
	.align		4
.L_22:
        /*0034*/ 	.word	index@($__internal_0_$__cuda_sm10x_tcgen05_guardrail_trap_col_being_dealloced_not_returned_by_alloc)
        /*0038*/ 	.word	0x00000000


	//----- nvinfo : EIATTR_FRAME_SIZE
	.align		4
.L_23:
        /*003c*/ 	.byte	0x04, 0x11
        /*003e*/ 	.short	(.L_25 - .L_24)
	.align		4
.L_24:
        /*0040*/ 	.word	index@(_ZN9deep_gemm24sm100_fp8_gemm_1d1d_implILN4cute4UMMA5MajorE0ELS3_0ELj0ELj4096ELj7168ELj128ELj192ELj128ELj64ELj128ELj128ELj128ELj4ELj128ELj128ELj1ELb0ELj150ELNS_8GemmTypeE1ELb0EN7cutlass10bfloat16_tENS_16EpilogueIdentityEEEvPijjj14CUtensorMap_stS9_S9_S9_S9_)
        /*0044*/ 	.word	0x00000000


	//----- nvinfo : EIATTR_MIN_STACK_SIZE
	.align		4
.L_25:
        /*0048*/ 	.byte	0x04, 0x12
        /*004a*/ 	.short	(.L_27 - .L_26)
	.align		4
.L_26:
        /*004c*/ 	.word	index@(_ZN9deep_gemm24sm100_fp8_gemm_1d1d_implILN4cute4UMMA5MajorE0ELS3_0ELj0ELj4096ELj7168ELj128ELj192ELj128ELj64ELj128ELj128ELj128ELj4ELj128ELj128ELj1ELb0ELj150ELNS_8GemmTypeE1ELb0EN7cutlass10bfloat16_tENS_16EpilogueIdentityEEEvPijjj14CUtensorMap_stS9_S9_S9_S9_)
        /*0050*/ 	.word	0x00000000
.L_27:


//--------------------- .nv.info._ZN9deep_gemm24sm100_fp8_gemm_1d1d_implILN4cute4UMMA5MajorE0ELS3_0ELj0ELj4096ELj7168ELj128ELj192ELj128ELj64ELj128ELj128ELj128ELj4ELj128ELj128ELj1ELb0ELj150ELNS_8GemmTypeE1ELb0EN7cutlass10bfloat16_tENS_16EpilogueIdentityEEEvPijjj14CUtensorMap_stS9_S9_S9_S9_ --------------------------
	.section	.nv.info._ZN9deep_gemm24sm100_fp8_gemm_1d1d_implILN4cute4UMMA5MajorE0ELS3_0ELj0ELj4096ELj7168ELj128ELj192ELj128ELj64ELj128ELj128ELj128ELj4ELj128ELj128ELj1ELb0ELj150ELNS_8GemmTypeE1ELb0EN7cutlass10bfloat16_tENS_16EpilogueIdentityEEEvPijjj14CUtensorMap_stS9_S9_S9_S9_,"",@"SHT_CUDA_INFO"
	.sectionflags	@""
	.align	4


	//----- nvinfo : EIATTR_CUDA_API_VERSION
	.align		4
        /*0000*/ 	.byte	0x04, 0x37
        /*0002*/ 	.short	(.L_29 - .L_28)
.L_28:
        /*0004*/ 	.word	0x00000081


	//----- nvinfo : EIATTR_KPARAM_INFO
	.align		4
.L_29:
        /*0008*/ 	.byte	0x04, 0x17
        /*000a*/ 	.short	(.L_31 - .L_30)
.L_30:
        /*000c*/ 	.word	0x00000000
        /*0010*/ 	.short	0x0008
        /*0012*/ 	.short	0x0240
        /*0014*/ 	.byte	0x00, 0xf0, 0x01, 0x02


	//----- nvinfo : EIATTR_KPARAM_INFO
	.align		4
.L_31:
        /*0018*/ 	.byte	0x04, 0x17
        /*001a*/ 	.short	(.L_33 - .L_32)
.L_32:
        /*001c*/ 	.word	0x00000000
        /*0020*/ 	.short	0x0007
        /*0022*/ 	.short	0x01c0
        /*0024*/ 	.byte	0x00, 0xf0, 0x01, 0x02


	//----- nvinfo : EIATTR_KPARAM_INFO
	.align		4
.L_33:
        /*0028*/ 	.byte	0x04, 0x17
        /*002a*/ 	.short	(.L_35 - .L_34)
.L_34:
        /*002c*/ 	.word	0x00000000
        /*0030*/ 	.short	0x0006
        /*0032*/ 	.short	0x0140
        /*0034*/ 	.byte	0x00, 0xf0, 0x01, 0x02


	//----- nvinfo : EIATTR_KPARAM_INFO
	.align		4
.L_35:
        /*0038*/ 	.byte	0x04, 0x17
        /*003a*/ 	.short	(.L_37 - .L_36)
.L_36:
        /*003c*/ 	.word	0x00000000
        /*0040*/ 	.short	0x0005
        /*0042*/ 	.short	0x00c0
        /*0044*/ 	.byte	0x00, 0xf0, 0x01, 0x02


	//----- nvinfo : EIATTR_KPARAM_INFO
	.align		4
.L_37:
        /*0048*/ 	.byte	0x04, 0x17
        /*004a*/ 	.short	(.L_39 - .L_38)
.L_38:
        /*004c*/ 	.word	0x00000000
        /*0050*/ 	.short	0x0004
        /*0052*/ 	.short	0x0040
        /*0054*/ 	.byte	0x00, 0xf0, 0x01, 0x02


	//----- nvinfo : EIATTR_KPARAM_INFO
	.align		4
.L_39:
        /*0058*/ 	.byte	0x04, 0x17
        /*005a*/ 	.short	(.L_41 - .L_40)
.L_40:
        /*005c*/ 	.word	0x00000000
        /*0060*/ 	.short	0x0003
        /*0062*/ 	.short	0x0010
        /*0064*/ 	.byte	0x00, 0xf0, 0x11, 0x00


	//----- nvinfo : EIATTR_KPARAM_INFO
	.align		4
.L_41:
        /*0068*/ 	.byte	0x04, 0x17
        /*006a*/ 	.short	(.L_43 - .L_42)
.L_42:
        /*006c*/ 	.word	0x00000000
        /*0070*/ 	.short	0x0002
        /*0072*/ 	.short	0x000c
        /*0074*/ 	.byte	0x00, 0xf0, 0x11, 0x00


	//----- nvinfo : EIATTR_KPARAM_INFO
	.align		4
.L_43:
        /*0078*/ 	.byte	0x04, 0x17
        /*007a*/ 	.short	(.L_45 - .L_44)
.L_44:
        /*007c*/ 	.word	0x00000000
        /*0080*/ 	.short	0x0001
        /*0082*/ 	.short	0x0008
        /*0084*/ 	.byte	0x00, 0xf0, 0x11, 0x00


	//----- nvinfo : EIATTR_KPARAM_INFO
	.align		4
.L_45:
        /*0088*/ 	.byte	0x04, 0x17
        /*008a*/ 	.short	(.L_47 - .L_46)
.L_46:
        /*008c*/ 	.word	0x00000000
        /*0090*/ 	.short	0x0000
        /*0092*/ 	.short	0x0000
        /*0094*/ 	.byte	0x00, 0xf5, 0x21, 0x00


	//----- nvinfo : EIATTR_AT_ENTRY_FRAGMENTS
	.align		4
.L_47:
        /*0098*/ 	.byte	0x04, 0x4f
        /*009a*/ 	.short	(.L_49 - .L_48)


	//   ....[0]....
.L_48:
        /*009c*/ 	.word	0x00000004


	//----- nvinfo : EIATTR_RESERVED_SMEM_USED
	.align		4
.L_49:
        /*00a0*/ 	.byte	0x01, 0x41
	.zero		2


	//----- nvinfo : EIATTR_SPARSE_MMA_MASK
	.align		4
        /*00a4*/ 	.byte	0x03, 0x50
        /*00a6*/ 	.short	0x0000


	//----- nvinfo : EIATTR_TCGEN05_1CTA_USED
	.align		4
        /*00a8*/ 	.byte	0x01, 0x51
	.zero		2


	//----- nvinfo : EIATTR_MAXREG_COUNT
	.align		4
        /*00ac*/ 	.byte	0x03, 0x1b
        /*00ae*/ 	.short	0x00ff


	//----- nvinfo : EIATTR_NUM_BARRIERS
	.align		4
        /*00b0*/ 	.byte	0x02, 0x4c
        /*00b2*/ 	.byte	0x09
	.zero		1


	//----- nvinfo : EIATTR_INT_WARP_WIDE_INSTR_OFFSETS
	.align		4
        /*00b4*/ 	.byte	0x04, 0x31
        /*00b6*/ 	.short	(.L_51 - .L_50)


	//   ....[0]....
.L_50:
        /*00b8*/ 	.word	0x00003a40


	//   ....[1]....
        /*00bc*/ 	.word	0x00003a60


	//----- nvinfo : EIATTR_COOP_GROUP_MASK_REGIDS
	.align		4
.L_51:
        /*00c0*/ 	.byte	0x04, 0x29
        /*00c2*/ 	.short	(.L_53 - .L_52)


	//   ....[0]....
.L_52:
        /*00c4*/ 	.word	0xffffffff


	//   ....[1]....
        /*00c8*/ 	.word	0xffffffff


	//   ....[2]....
        /*00cc*/ 	.word	0xffffffff


	//   ....[3]....
        /*00d0*/ 	.word	0xffffffff


	//   ....[4]....
        /*00d4*/ 	.word	0xffffffff


	//   ....[5]....
        /*00d8*/ 	.word	0xffffffff


	//   ....[6]....
        /*00dc*/ 	.word	0xffffffff


	//   ....[7]....
        /*00e0*/ 	.word	0xffffffff


	//   ....[8]....
        /*00e4*/ 	.word	0xffffffff


	//   ....[9]....
        /*00e8*/ 	.word	0xffffffff


	//   ....[10]....
        /*00ec*/ 	.word	0xffffffff


	//   ....[11]....
        /*00f0*/ 	.word	0xffffffff


	//   ....[12]....
        /*00f4*/ 	.word	0xffffffff


	//   ....[13]....
        /*00f8*/ 	.word	0xffffffff


	//----- nvinfo : EIATTR_COOP_GROUP_INSTR_OFFSETS
	.align		4
.L_53:
        /*00fc*/ 	.byte	0x04, 0x28
        /*00fe*/ 	.short	(.L_55 - .L_54)


	//   ....[0]....
.L_54:
        /*0100*/ 	.word	0x00000030


	//   ....[1]....
        /*0104*/ 	.word	0x00000470


	//   ....[2]....
        /*0108*/ 	.word	0x00000730


	//   ....[3]....
        /*010c*/ 	.word	0x00000b40


	//   ....[4]....
        /*0110*/ 	.word	0x00000c10


	//   ....[5]....
        /*0114*/ 	.word	0x00000cd0


	//   ....[6]....
        /*0118*/ 	.word	0x000012c0


	//   ....[7]....
        /*011c*/ 	.word	0x000012e0


	//   ....[8]....
        /*0120*/ 	.word	0x00001300


	//   ....[9]....
        /*0124*/ 	.word	0x00001550


	//   ....[10]....
        /*0128*/ 	.word	0x00001580


	//   ....[11]....
        /*012c*/ 	.word	0x000015c0


	//   ....[12]....
        /*0130*/ 	.word	0x00003960


	//   ....[13]....
        /*0134*/ 	.word	0x00003b20


	//----- nvinfo : EIATTR_VRC_CTA_INIT_COUNT
	.align		4
.L_55:
        /*0138*/ 	.byte	0x02, 0x4a
        /*013a*/ 	.byte	0x80
	.zero		1


	//----- nvinfo : EIATTR_MBARRIER_INSTR_OFFSETS
	.align		4
        /*013c*/ 	.byte	0x04, 0x39
        /*013e*/ 	.short	(.L_57 - .L_56)


	//   ....[0]....
.L_56:
        /*0140*/ 	.word	0x00000330
        /*0144*/ 	.word	0x000000ff
        /*0148*/ 	.word	0x00031800
        /*014c*/ 	.short	0x0100
        /*014e*/ 	.byte	0x05
	.zero		1


	//   ....[1]....
        /*0150*/ 	.word	0x00000340
        /*0154*/ 	.word	0x000000ff
        /*0158*/ 	.word	0x00031820
        /*015c*/ 	.short	0x0100
        /*015e*/ 	.byte	0x05
	.zero		1


	//   ....[2]....
        /*0160*/ 	.word	0x00000350
        /*0164*/ 	.word	0x000000ff
        /*0168*/ 	.word	0x00031840
        /*016c*/ 	.short	0x0100
        /*016e*/ 	.byte	0x05
	.zero		1


	//   ....[3]....
        /*0170*/ 	.word	0x00000360
        /*0174*/ 	.word	0x000000ff
        /*0178*/ 	.word	0x00031808
        /*017c*/ 	.short	0x0100
        /*017e*/ 	.byte	0x05
	.zero		1


	//   ....[4]....
        /*0180*/ 	.word	0x00000370
        /*0184*/ 	.word	0x000000ff
        /*0188*/ 	.word	0x00031828
        /*018c*/ 	.short	0x0100
        /*018e*/ 	.byte	0x05
	.zero		1


	//   ....[5]....
        /*0190*/ 	.word	0x00000380
        /*0194*/ 	.word	0x000000ff
        /*0198*/ 	.word	0x00031848
        /*019c*/ 	.short	0x0100
        /*019e*/ 	.byte	0x05
	.zero		1


	//   ....[6]....
        /*01a0*/ 	.word	0x00000390
        /*01a4*/ 	.word	0x000000ff
        /*01a8*/ 	.word	0x00031810
        /*01ac*/ 	.short	0x0100
        /*01ae*/ 	.byte	0x05
	.zero		1


	//   ....[7]....
        /*01b0*/ 	.word	0x000003a0
        /*01b4*/ 	.word	0x000000ff
        /*01b8*/ 	.word	0x00031830
        /*01bc*/ 	.short	0x0100
        /*01be*/ 	.byte	0x05
	.zero		1


	//   ....[8]....
        /*01c0*/ 	.word	0x000003b0
        /*01c4*/ 	.word	0x000000ff
        /*01c8*/ 	.word	0x00031850
        /*01cc*/ 	.short	0x0100
        /*01ce*/ 	.byte	0x05
	.zero		1


	//   ....[9]....
        /*01d0*/ 	.word	0x000003c0
        /*01d4*/ 	.word	0x000000ff
        /*01d8*/ 	.word	0x00031818
        /*01dc*/ 	.short	0x0100
        /*01de*/ 	.byte	0x05
	.zero		1


	//   ....[10]....
        /*01e0*/ 	.word	0x000003d0
        /*01e4*/ 	.word	0x000000ff
        /*01e8*/ 	.word	0x00031838
        /*01ec*/ 	.short	0x0100
        /*01ee*/ 	.byte	0x05
	.zero		1


	//   ....[11]....
        /*01f0*/ 	.word	0x000003e0
        /*01f4*/ 	.word	0x000000ff
        /*01f8*/ 	.word	0x00031858
        /*01fc*/ 	.short	0x0100
        /*01fe*/ 	.byte	0x05
	.zero		1


	//   ....[12]....
        /*0200*/ 	.word	0x000003f0
        /*0204*/ 	.word	0x000000ff
        /*0208*/ 	.word	0x00031860
        /*020c*/ 	.short	0x0100
        /*020e*/ 	.byte	0x05
	.zero		1


	//   ....[13]....
        /*0210*/ 	.word	0x00000400
        /*0214*/ 	.word	0x000000ff
        /*0218*/ 	.word	0x00031870
        /*021c*/ 	.short	0x0100
        /*021e*/ 	.byte	0x05
	.zero		1


	//   ....[14]....
        /*0220*/ 	.word	0x00000410
        /*0224*/ 	.word	0x000000ff
        /*0228*/ 	.word	0x00031868
        /*022c*/ 	.short	0x0100
        /*022e*/ 	.byte	0x05
	.zero		1


	//   ....[15]....
        /*0230*/ 	.word	0x00000420
        /*0234*/ 	.word	0x000000ff
        /*0238*/ 	.word	0x00031878
        /*023c*/ 	.short	0x0100
        /*023e*/ 	.byte	0x05
	.zero		1


	//   ....[16]....
        /*0240*/ 	.word	0x00000a20
        /*0244*/ 	.word	0x00000002
        /*0248*/ 	.word	0x00031800
        /*024c*/ 	.short	0x010a
        /*024e*/ 	.byte	0xff
	.zero		1


	//   ....[17]....
        /*0250*/ 	.word	0x00000dc0
        /*0254*/ 	.word	0x00000002
        /*0258*/ 	.word	0x00000000
        /*025c*/ 	.short	0x0101
        /*025e*/ 	.byte	0xff
	.zero		1


	//   ....[18]....
        /*0260*/ 	.word	0x000010d0
        /*0264*/ 	.word	0x00000000
        /*0268*/ 	.word	0x00031870
        /*026c*/ 	.short	0x010a
        /*026e*/ 	.byte	0x08
	.zero		1


	//   ....[19]....
        /*0270*/ 	.word	0x00001150
        /*0274*/ 	.word	0x000000ff
        /*0278*/ 	.word	0x00031840
        /*027c*/ 	.short	0x010a
        /*027e*/ 	.byte	0x0a
	.zero		1


	//   ....[20]....
        /*0280*/ 	.word	0x00001520
        /*0284*/ 	.word	0x000000ff
        /*0288*/ 	.word	0x00031840
        /*028c*/ 	.short	0x010a
        /*028e*/ 	.byte	0x0d
	.zero		1


	//   ....[21]....
        /*0290*/ 	.word	0x00001b10
        /*0294*/ 	.word	0x00000008
        /*0298*/ 	.word	0x00031820
        /*029c*/ 	.short	0x010a
        /*029e*/ 	.byte	0xff
	.zero		1


	//   ....[22]....
        /*02a0*/ 	.word	0x00001e50
        /*02a4*/ 	.word	0x00000008
        /*02a8*/ 	.word	0x00031828
        /*02ac*/ 	.short	0x010a
        /*02ae*/ 	.byte	0xff
	.zero		1


	//   ....[23]....
        /*02b0*/ 	.word	0x00001fb0
        /*02b4*/ 	.word	0x00000008
        /*02b8*/ 	.word	0x00031830
        /*02bc*/ 	.short	0x010a
        /*02be*/ 	.byte	0xff
	.zero		1


	//   ....[24]....
        /*02c0*/ 	.word	0x00002100
        /*02c4*/ 	.word	0x00000008
        /*02c8*/ 	.word	0x00031838
        /*02cc*/ 	.short	0x010a
        /*02ce*/ 	.byte	0xff
	.zero		1


	//   ....[25]....
        /*02d0*/ 	.word	0x00002690
        /*02d4*/ 	.word	0x00000002
        /*02d8*/ 	.word	0x00031860
        /*02dc*/ 	.short	0x010a
        /*02de*/ 	.byte	0xff
	.zero		1


	//   ....[26]....
        /*02e0*/ 	.word	0x000037c0
        /*02e4*/ 	.word	0x00000002
        /*02e8*/ 	.word	0x00000000
        /*02ec*/ 	.short	0x0101
        /*02ee*/ 	.byte	0xff
	.zero		1


	//   ....[27]....
        /*02f0*/ 	.word	0x00003b50
        /*02f4*/ 	.word	0x00000002
        /*02f8*/ 	.word	0x00031800
        /*02fc*/ 	.short	0x010a
        /*02fe*/ 	.byte	0xff
	.zero		1


	//   ....[28]....
        /*0300*/ 	.word	0x00003bd0
        /*0304*/ 	.word	0x00000000
        /*0308*/ 	.word	0x00031870
        /*030c*/ 	.short	0x010a
        /*030e*/ 	.byte	0xff
	.zero		1


	//   ....[29]....
        /*0310*/ 	.word	0x00003c40
        /*0314*/ 	.word	0x00000002
        /*0318*/ 	.word	0x00031840
        /*031c*/ 	.short	0x010a
        /*031e*/ 	.byte	0xff
	.zero		1


	//   ....[30]....
        /*0320*/ 	.word	0x00003cb0
        /*0324*/ 	.word	0x00000002
        /*0328*/ 	.word	0x00031840
        /*032c*/ 	.short	0x010a
        /*032e*/ 	.byte	0xff
	.zero		1


	//   ....[31]....
        /*0330*/ 	.word	0x00003d20
        /*0334*/ 	.word	0x00000008
        /*0338*/ 	.word	0x00031820
        /*033c*/ 	.short	0x010a
        /*033e*/ 	.byte	0xff
	.zero		1


	//   ....[32]....
        /*0340*/ 	.word	0x00003d90
        /*0344*/ 	.word	0x00000008
        /*0348*/ 	.word	0x00031828
        /*034c*/ 	.short	0x010a
        /*034e*/ 	.byte	0xff
	.zero		1


	//   ....[33]....
        /*0350*/ 	.word	0x00003e00
        /*0354*/ 	.word	0x00000008
        /*0358*/ 	.word	0x00031830
        /*035c*/ 	.short	0x010a
        /*035e*/ 	.byte	0xff
	.zero		1


	//   ....[34]....
        /*0360*/ 	.word	0x00003e70
        /*0364*/ 	.word	0x00000008
        /*0368*/ 	.word	0x00031838
        /*036c*/ 	.short	0x010a
        /*036e*/ 	.byte	0xff
	.zero		1


	//   ....[35]....
        /*0370*/ 	.word	0x00003ed0
        /*0374*/ 	.word	0x00000002
        /*0378*/ 	.word	0x00031860
        /*037c*/ 	.short	0x010a
        /*037e*/ 	.byte	0xff
	.zero		1


	//----- nvinfo : EIATTR_NUM_MBARRIERS
	.align		4
.L_57:
        /*0380*/ 	.byte	0x03, 0x38
        /*0382*/ 	.short	0x0010


	//----- nvinfo : EIATTR_EXIT_INSTR_OFFSETS
	.align		4
        /*0384*/ 	.byte	0x04, 0x1c
        /*0386*/ 	.short	(.L_59 - .L_58)


	//   ....[0]....
.L_58:
        /*0388*/ 	.word	0x00000830


	//   ....[1]....
        /*038c*/ 	.word	0x00000e10


	//   ....[2]....
        /*0390*/ 	.word	0x00000ef0


	//   ....[3]....
        /*0394*/ 	.word	0x00001840


	//   ....[4]....
        /*0398*/ 	.word	0x000018b0


	//   ....[5]....
        /*039c*/ 	.word	0x00002290


	//   ....[6]....
        /*03a0*/ 	.word	0x000022f0


	//   ....[7]....
        /*03a4*/ 	.word	0x00003940


	//   ....[8]....
        /*03a8*/ 	.word	0x00003b30


	//----- nvinfo : EIATTR_MAX_THREADS
	.align		4
.L_59:
        /*03ac*/ 	.byte	0x04, 0x05
        /*03ae*/ 	.short	(.L_61 - .L_60)
.L_60:
        /*03b0*/ 	.word	0x00000100
        /*03b4*/ 	.word	0x00000001
        /*03b8*/ 	.word	0x00000001


	//----- nvinfo : EIATTR_CRS_STACK_SIZE
	.align		4
.L_61:
        /*03bc*/ 	.byte	0x04, 0x1e
        /*03be*/ 	.short	(.L_63 - .L_62)
.L_62:
        /*03c0*/ 	.word	0x00000000


	//----- nvinfo : EIATTR_CBANK_PARAM_SIZE
	.align		4
.L_63:
        /*03c4*/ 	.byte	0x03, 0x19
        /*03c6*/ 	.short	0x02c0


	//----- nvinfo : EIATTR_PARAM_CBANK
	.align		4
        /*03c8*/ 	.byte	0x04, 0x0a
        /*03ca*/ 	.short	(.L_65 - .L_64)
	.align		4
.L_64:
        /*03cc*/ 	.word	index@(.nv.constant0._ZN9deep_gemm24sm100_fp8_gemm_1d1d_implILN4cute4UMMA5MajorE0ELS3_0ELj0ELj4096ELj7168ELj128ELj192ELj128ELj64ELj128ELj128ELj128ELj4ELj128ELj128ELj1ELb0ELj150ELNS_8GemmTypeE1ELb0EN7cutlass10bfloat16_tENS_16EpilogueIdentityEEEvPijjj14CUtensorMap_stS9_S9_S9_S9_)
        /*03d0*/ 	.short	0x0380
        /*03d2*/ 	.short	0x02c0


	//----- nvinfo : EIATTR_SW_WAR
	.align		4
.L_65:
        /*03d4*/ 	.byte	0x04, 0x36
        /*03d6*/ 	.short	(.L_67 - .L_66)
.L_66:
        /*03d8*/ 	.word	0x00000008
.L_67:


//--------------------- .nv.compat                --------------------------
	.section	.nv.compat,"",@"SHT_CUDA_COMPAT_INFO"
	.align	4
        /*0000*/ 	.byte	0x02, 0x02, 0x02, 0x00, 0x02, 0x05, 0x05, 0x00, 0x02, 0x03, 0x01, 0x00, 0x02, 0x06, 0x01, 0x00


//--------------------- .nv.callgraph             --------------------------
	.section	.nv.callgraph,"",@"SHT_CUDA_CALLGRAPH"
	.align	4
	.sectionentsize	8
	.align		4
        /*0000*/ 	.word	0x00000000
	.align		4
        /*0004*/ 	.word	0xffffffff
	.align		4
        /*0008*/ 	.word	0x00000000
	.align		4
        /*000c*/ 	.word	0xfffffffe
	.align		4
        /*0010*/ 	.word	0x00000000
	.align		4
        /*0014*/ 	.word	0xfffffffd
	.align		4
        /*0018*/ 	.word	0x00000000
	.align		4
        /*001c*/ 	.word	0xfffffffc


//--------------------- .nv.constant4             --------------------------
	.section	.nv.constant4,"a",@progbits
	.align	8
	.align		8
.nv.constant4:
        /*0000*/ 	.dword	_ZN47_INTERNAL_3c3ab2df_9_kernel_cu_920898d1_28926074cuda3std3__45__cpo5beginE
	.align		8
        /*0008*/ 	.dword	_ZN47_INTERNAL_3c3ab2df_9_kernel_cu_920898d1_28926074cuda3std3__45__cpo3endE
	.align		8
        /*0010*/ 	.dword	_ZN47_INTERNAL_3c3ab2df_9_kernel_cu_920898d1_28926074cuda3std3__45__cpo6cbeginE
	.align		8
        /*0018*/ 	.dword	_ZN47_INTERNAL_3c3ab2df_9_kernel_cu_920898d1_28926074cuda3std3__45__cpo4cendE
	.align		8
        /*0020*/ 	.dword	_ZN47_INTERNAL_3c3ab2df_9_kernel_cu_920898d1_28926074cuda3std3__449_GLOBAL__N__3c3ab2df_9_kernel_cu_920898d1_28926076ignoreE
	.align		8
        /*0028*/ 	.dword	_ZN47_INTERNAL_3c3ab2df_9_kernel_cu_920898d1_28926074cuda3std3__419piecewise_constructE
	.align		8
        /*0030*/ 	.dword	_ZN47_INTERNAL_3c3ab2df_9_kernel_cu_920898d1_28926074cuda3std3__48in_placeE
	.align		8
        /*0038*/ 	.dword	_ZN47_INTERNAL_3c3ab2df_9_kernel_cu_920898d1_28926074cuda3std6ranges3__45__cpo4swapE
	.align		8
        /*0040*/ 	.dword	_ZN47_INTERNAL_3c3ab2df_9_kernel_cu_920898d1_28926074cuda3std6ranges3__45__cpo9iter_moveE
	.align		8
        /*0048*/ 	.dword	_ZN47_INTERNAL_3c3ab2df_9_kernel_cu_920898d1_28926074cute7productE
	.align		8
        /*0050*/ 	.dword	_ZN47_INTERNAL_3c3ab2df_9_kernel_cu_920898d1_28926074cute1_E


//--------------------- .text._ZN9deep_gemm24sm100_fp8_gemm_1d1d_implILN4cute4UMMA5MajorE0ELS3_0ELj0ELj4096ELj7168ELj128ELj192ELj128ELj64ELj128ELj128ELj128ELj4ELj128ELj128ELj1ELb0ELj150ELNS_8GemmTypeE1ELb0EN7cutlass10bfloat16_tENS_16EpilogueIdentityEEEvPijjj14CUtensorMap_stS9_S9_S9_S9_ --------------------------
	.section	.text._ZN9deep_gemm24sm100_fp8_gemm_1d1d_implILN4cute4UMMA5MajorE0ELS3_0ELj0ELj4096ELj7168ELj128ELj192ELj128ELj64ELj128ELj128ELj128ELj4ELj128ELj128ELj1ELb0ELj150ELNS_8GemmTypeE1ELb0EN7cutlass10bfloat16_tENS_16EpilogueIdentityEEEvPijjj14CUtensorMap_stS9_S9_S9_S9_,"ax",@progbits
	.align	128
        .global         _ZN9deep_gemm24sm100_fp8_gemm_1d1d_implILN4cute4UMMA5MajorE0ELS3_0ELj0ELj4096ELj7168ELj128ELj192ELj128ELj64ELj128ELj128ELj128ELj4ELj128ELj128ELj1ELb0ELj150ELNS_8GemmTypeE1ELb0EN7cutlass10bfloat16_tENS_16EpilogueIdentityEEEvPijjj14CUtensorMap_stS9_S9_S9_S9_
        .type           _ZN9deep_gemm24sm100_fp8_gemm_1d1d_implILN4cute4UMMA5MajorE0ELS3_0ELj0ELj4096ELj7168ELj128ELj192ELj128ELj64ELj128ELj128ELj128ELj4ELj128ELj128ELj1ELb0ELj150ELNS_8GemmTypeE1ELb0EN7cutlass10bfloat16_tENS_16EpilogueIdentityEEEvPijjj14CUtensorMap_stS9_S9_S9_S9_,@function
        .size           _ZN9deep_gemm24sm100_fp8_gemm_1d1d_implILN4cute4UMMA5MajorE0ELS3_0ELj0ELj4096ELj7168ELj128ELj192ELj128ELj64ELj128ELj128ELj128ELj4ELj128ELj128ELj1ELb0ELj150ELNS_8GemmTypeE1ELb0EN7cutlass10bfloat16_tENS_16EpilogueIdentityEEEvPijjj14CUtensorMap_stS9_S9_S9_S9_,(.L_x_69 - _ZN9deep_gemm24sm100_fp8_gemm_1d1d_implILN4cute4UMMA5MajorE0ELS3_0ELj0ELj4096ELj7168ELj128ELj192ELj128ELj64ELj128ELj128ELj128ELj4ELj128ELj128ELj1ELb0ELj150ELNS_8GemmTypeE1ELb0EN7cutlass10bfloat16_tENS_16EpilogueIdentityEEEvPijjj14CUtensorMap_stS9_S9_S9_S9_)
        .other          _ZN9deep_gemm24sm100_fp8_gemm_1d1d_implILN4cute4UMMA5MajorE0ELS3_0ELj0ELj4096ELj7168ELj128ELj192ELj128ELj64ELj128ELj128ELj128ELj4ELj128ELj128ELj1ELb0ELj150ELNS_8GemmTypeE1ELb0EN7cutlass10bfloat16_tENS_16EpilogueIdentityEEEvPijjj14CUtensorMap_stS9_S9_S9_S9_,@"STO_CUDA_ENTRY STV_DEFAULT"
_ZN9deep_gemm24sm100_fp8_gemm_1d1d_implILN4cute4UMMA5MajorE0ELS3_0ELj0ELj4096ELj7168ELj128ELj192ELj128ELj64ELj128ELj128ELj128ELj4ELj128ELj128ELj1ELb0ELj150ELNS_8GemmTypeE1ELb0EN7cutlass10bfloat16_tENS_16EpilogueIdentityEEEvPijjj14CUtensorMap_stS9_S9_S9_S9_:
.text._ZN9deep_gemm24sm100_fp8_gemm_1d1d_implILN4cute4UMMA5MajorE0ELS3_0ELj0ELj4096ELj7168ELj128ELj192ELj128ELj64ELj128ELj128ELj128ELj4ELj128ELj128ELj1ELb0ELj150ELNS_8GemmTypeE1ELb0EN7cutlass10bfloat16_tENS_16EpilogueIdentityEEEvPijjj14CUtensorMap_stS9_S9_S9_S9_:
[----:B------:R-:W1:Y:S01]  /*0000*/  LDC R1, c[0x0][0x37c] ;  /* 0x0000df00ff017b82 */ /* 0x000e620000000800 */
[----:B------:R-:W2:Y:S02]  /*0010*/  S2R R0, SR_TID.X ;  /* 0x0000000000007919 */ /* 0x000ea40000002100 */
[----:B--2---:R-:W-:-:S05]  /*0020*/  SHF.R.U32.HI R0, RZ, 0x5, R0 ;  /* 0x00000005ff007819 */ /* 0x004fca0000011600 */
[----:B------:R-:W2:Y:S02]  /*0030*/  SHFL.IDX PT, R3, R0, RZ, 0x1f ;  /* 0x00001fff00037589 */ /* 0x000ea400000e0000 */
[----:B--2---:R-:W-:-:S13]  /*0040*/  ISETP.NE.AND P0, PT, R3, 0x2, PT ;  /* 0x000000020300780c */ /* 0x004fda0003f05270 */
[----:B-1----:R-:W-:Y:S05]  /*0050*/  @!P0 BRA `(.L_x_0) ;  /* 0x0000000400008947 */ /* 0x002fea0003800000 */
[----:B------:R-:W-:-:S13]  /*0060*/  ISETP.NE.AND P0, PT, R3, 0x1, PT ;  /* 0x000000010300780c */ /* 0x000fda0003f05270 */
[----:B------:R-:W-:Y:S05]  /*0070*/  @!P0 BRA `(.L_x_1) ;  /* 0x0000000000608947 */ /* 0x000fea0003800000 */
[----:B------:R-:W-:-:S13]  /*0080*/  ISETP.NE.AND P0, PT, R3, RZ, PT ;  /* 0x000000ff0300720c */ /* 0x000fda0003f05270 */
[----:B------:R-:W-:Y:S05]  /*0090*/  @P0 BRA `(.L_x_2) ;  /* 0x0000000400a80947 */ /* 0x000fea0003800000 */
[----:B------:R-:W-:Y:S01]  /*00a0*/  ELECT P0, URZ, PT ;  /* 0x0000000000ff782f */ /* 0x000fe20003800000 */
[----:B------:R-:W-:-:S12]  /*00b0*/  BSSY.RECONVERGENT B0, `(.L_x_3) ;  /* 0x0000013000007945 */ /* 0x000fd80003800200 */
[----:B------:R-:W-:Y:S05]  /*00c0*/  @!P0 BRA `(.L_x_4) ;  /* 0x0000000000448947 */ /* 0x000fea0003800000 */
[----:B------:R-:W1:Y:S02]  /*00d0*/  LDCU.64 UR4, c[0x0][0x348] ;  /* 0x00006900ff0477ac */ /* 0x000e640008000a00 */
[----:B-1----:R-:W-:Y:S02]  /*00e0*/  UIADD3 UR12, UP4, UPT, UR4, 0x40, URZ ;  /* 0x00000040040c7890 */ /* 0x002fe4000ff9e0ff */
[----:B------:R-:W-:Y:S02]  /*00f0*/  UIADD3 UR10, UP3, UPT, UR4, 0xc0, URZ ;  /* 0x000000c0040a7890 */ /* 0x000fe4000ff7e0ff */
[----:B------:R-:W-:Y:S02]  /*0100*/  UIADD3 UR8, UP2, UPT, UR4, 0x140, URZ ;  /* 0x0000014004087890 */ /* 0x000fe4000ff5e0ff */
[----:B------:R-:W-:Y:S02]  /*0110*/  UIADD3 UR6, UP1, UPT, UR4, 0x1c0, URZ ;  /* 0x000001c004067890 */ /* 0x000fe4000ff3e0ff */
[----:B------:R-:W-:-:S02]  /*0120*/  UIADD3 UR4, UP0, UPT, UR4, 0x240, URZ ;  /* 0x0000024004047890 */ /* 0x000fc4000ff1e0ff */
[----:B------:R-:W-:Y:S02]  /*0130*/  UIADD3.X UR13, UPT, UPT, URZ, UR5, URZ, UP4, !UPT ;  /* 0x00000005ff0d7290 */ /* 0x000fe4000a7fe4ff */
[----:B------:R-:W-:Y:S02]  /*0140*/  UIADD3.X UR11, UPT, UPT, URZ, UR5, URZ, UP3, !UPT ;  /* 0x00000005ff0b7290 */ /* 0x000fe40009ffe4ff */
[----:B------:R-:W-:Y:S02]  /*0150*/  UIADD3.X UR9, UPT, UPT, URZ, UR5, URZ, UP2, !UPT ;  /* 0x00000005ff097290 */ /* 0x000fe400097fe4ff */
[----:B------:R-:W-:Y:S02]  /*0160*/  UIADD3.X UR7, UPT, UPT, URZ, UR5, URZ, UP1, !UPT ;  /* 0x00000005ff077290 */ /* 0x000fe40008ffe4ff */
[----:B------:R-:W-:Y:S01]  /*0170*/  UIADD3.X UR5, UPT, UPT, URZ, UR5, URZ, UP0, !UPT ;  /* 0x00000005ff057290 */ /* 0x000fe200087fe4ff */
[----:B------:R1:W-:Y:S02]  /*0180*/  UTMACCTL.PF [UR12] ;  /* 0x000000000c0079b9 */ /* 0x0003e40008040000 */
[----:B------:R1:W-:Y:S02]  /*0190*/  UTMACCTL.PF [UR10] ;  /* 0x000000000a0079b9 */ /* 0x0003e40008040000 */
[----:B------:R1:W-:Y:S02]  /*01a0*/  UTMACCTL.PF [UR8] ;  /* 0x00000000080079b9 */ /* 0x0003e40008040000 */
[----:B------:R1:W-:Y:S02]  /*01b0*/  UTMACCTL.PF [UR6] ;  /* 0x00000000060079b9 */ /* 0x0003e40008040000 */
[----:B------:R1:W-:Y:S02]  /*01c0*/  UTMACCTL.PF [UR4] ;  /* 0x00000000040079b9 */ /* 0x0003e40008040000 */
[----:B-1----:R-:W-:Y:S01]  /*01d0*/  NOP ;  /* 0x0000000000007918 */ /* 0x002fe20000000000 */
.L_x_4:
[----:B------:R-:W-:Y:S05]  /*01e0*/  BSYNC.RECONVERGENT B0 ;  /* 0x0000000000007941 */ /* 0x000fea0003800200 */
.L_x_3:
[----:B------:R-:W-:Y:S05]  /*01f0*/  BRA `(.L_x_2) ;  /* 0x0000000400507947 */ /* 0x000fea0003800000 */
.L_x_1:
[----:B------:R-:W-:Y:S01]  /*0200*/  ELECT P0, URZ, PT ;  /* 0x0000000000ff782f */ /* 0x000fe20003800000 */
[----:B------:R-:W-:-:S12]  /*0210*/  BSSY.RECONVERGENT B0, `(.L_x_5) ;  /* 0x0000023000007945 */ /* 0x000fd80003800200 */
[----:B------:R-:W-:Y:S05]  /*0220*/  @!P0 BRA `(.L_x_6) ;  /* 0x0000000000848947 */ /* 0x000fea0003800000 */
[----:B------:R-:W1:Y:S01]  /*0230*/  S2UR UR5, SR_CgaCtaId ;  /* 0x00000000000579c3 */ /* 0x000e620000008800 */
[----:B------:R-:W-:Y:S01]  /*0240*/  UMOV UR7, 0x400 ;  /* 0x0000040000077882 */ /* 0x000fe20000000000 */
[----:B------:R-:W-:Y:S01]  /*0250*/  UMOV UR6, 0x1 ;  /* 0x0000000100067882 */ /* 0x000fe20000000000 */
[----:B------:R-:W-:Y:S02]  /*0260*/  UMOV UR4, 0x20 ;  /* 0x0000002000047882 */ /* 0x000fe40000000000 */
[----:B------:R-:W-:-:S04]  /*0270*/  UIADD3 UR8, UPT, UPT, -UR4, 0x100000, URZ ;  /* 0x0010000004087890 */ /* 0x000fc8000fffe1ff */
[----:B------:R-:W-:Y:S02]  /*0280*/  USHF.L.U32 UR9, UR8, 0xb, URZ ;  /* 0x0000000b08097899 */ /* 0x000fe400080006ff */
[----:B------:R-:W-:Y:S01]  /*0290*/  USHF.L.U32 UR8, UR8, 0x1, URZ ;  /* 0x0000000108087899 */ /* 0x000fe200080006ff */
[----:B------:R-:W-:Y:S02]  /*02a0*/  UMOV UR4, 0x80 ;  /* 0x0000008000047882 */ /* 0x000fe40000000000 */
[----:B------:R-:W-:-:S04]  /*02b0*/  UIADD3 UR10, UPT, UPT, -UR4, 0x100000, URZ ;  /* 0x00100000040a7890 */ /* 0x000fc8000fffe1ff */
[----:B------:R-:W-:Y:S02]  /*02c0*/  USHF.L.U32 UR11, UR10, 0xb, URZ ;  /* 0x0000000b0a0b7899 */ /* 0x000fe400080006ff */
[----:B------:R-:W-:Y:S02]  /*02d0*/  USHF.L.U32 UR10, UR10, 0x1, URZ ;  /* 0x000000010a0a7899 */ /* 0x000fe400080006ff */
[----:B-1----:R-:W-:Y:S02]  /*02e0*/  ULEA UR5, UR5, UR7, 0x18 ;  /* 0x0000000705057291 */ /* 0x002fe4000f8ec0ff */
[----:B------:R-:W-:-:S04]  /*02f0*/  UIADD3 UR6, UPT, UPT, -UR6, 0x100000, URZ ;  /* 0x0010000006067890 */ /* 0x000fc8000fffe1ff */
[----:B------:R-:W-:Y:S02]  /*0300*/  USHF.L.U32 UR7, UR6, 0xb, URZ ;  /* 0x0000000b06077899 */ /* 0x000fe400080006ff */
[----:B------:R-:W-:Y:S01]  /*0310*/  USHF.L.U32 UR6, UR6, 0x1, URZ ;  /* 0x0000000106067899 */ /* 0x000fe200080006ff */
[----:B------:R-:W1:Y:S11]  /*0320*/  FENCE.VIEW.ASYNC.S ;  /* 0x00000000000073c6 */ /* 0x000e760000000000 */
[----:B-1----:R1:W2:Y:S01]  /*0330*/  SYNCS.EXCH.64 URZ, [UR5+0x31800], UR6 ;  /* 0x0318000605ff75b2 */ /* 0x0022a20008000100 */
[----:B------:R1:W3:Y:S01]  /*0340*/  SYNCS.EXCH.64 URZ, [UR5+0x31820], UR6 ;  /* 0x0318200605ff75b2 */ /* 0x0002e20008000100 */
[----:B------:R1:W4:Y:S01]  /*0350*/  SYNCS.EXCH.64 URZ, [UR5+0x31840], UR8 ;  /* 0x0318400805ff75b2 */ /* 0x0003220008000100 */
[----:B------:R1:W1:Y:S01]  /*0360*/  SYNCS.EXCH.64 URZ, [UR5+0x31808], UR6 ;  /* 0x0318080605ff75b2 */ /* 0x0002620008000100 */
        /* <DEDUP_REMOVED lines=12> */
[----:B------:R-:W-:Y:S01]  /*0430*/  NOP ;  /* 0x0000000000007918 */ /* 0x000fe20000000000 */
.L_x_6:
[----:B-1----:R-:W-:Y:S05]  /*0440*/  BSYNC.RECONVERGENT B0 ;  /* 0x0000000000007941 */ /* 0x002fea0003800200 */
.L_x_5:
[----:B------:R-:W-:Y:S05]  /*0450*/  BRA `(.L_x_2) ;  /* 0x0000000000b87947 */ /* 0x000fea0003800000 */
.L_x_0:
[----:B------:R-:W1:Y:S01]  /*0460*/  S2UR UR6, SR_CgaCtaId ;  /* 0x00000000000679c3 */ /* 0x000e620000008800 */
[----:B------:R-:W-:Y:S01]  /*0470*/  NOP ;  /* 0x0000000000007918 */ /* 0x000fe20000000000 */
[----:B------:R-:W-:Y:S01]  /*0480*/  UMOV UR4, 0x40 ;  /* 0x0000004000047882 */ /* 0x000fe20000000000 */
[----:B------:R-:W-:Y:S01]  /*0490*/  UMOV UR5, 0x400 ;  /* 0x0000040000057882 */ /* 0x000fe20000000000 */
[----:B-1----:R-:W-:Y:S02]  /*04a0*/  ULEA UR4, UR6, UR4, 0x18 ;  /* 0x0000000406047291 */ /* 0x002fe4000f8ec0ff */
[----:B------:R-:W-:-:S07]  /*04b0*/  ULEA UR5, UR6, UR5, 0x18 ;  /* 0x0000000506057291 */ /* 0x000fce000f8ec0ff */
[----:B------:R-:W1:Y:S02]  /*04c0*/  LDS.U8 R0, [UR4] ;  /* 0x00000004ff007984 */ /* 0x000e640008000000 */
[----:B-1----:R-:W-:-:S13]  /*04d0*/  ISETP.NE.AND P0, PT, R0, RZ, PT ;  /* 0x000000ff0000720c */ /* 0x002fda0003f05270 */
[----:B------:R-:W-:Y:S05]  /*04e0*/  @P0 BRA `(.L_x_7) ;  /* 0x00000000007c0947 */ /* 0x000fea0003800000 */
[----:B------:R-:W-:-:S13]  /*04f0*/  ELECT P0, URZ, PT ;  /* 0x0000000000ff782f */ /* 0x000fda0003800000 */
[----:B------:R-:W-:Y:S05]  /*0500*/  @!P0 BRA `(.L_x_8) ;  /* 0x0000000000848947 */ /* 0x000fea0003800000 */
[----:B------:R-:W-:Y:S01]  /*0510*/  UMOV UR4, 0x10 ;  /* 0x0000001000047882 */ /* 0x000fe20000000000 */
[----:B------:R-:W-:-:S04]  /*0520*/  IMAD.MOV.U32 R2, RZ, RZ, 0xffff ;  /* 0x0000ffffff027424 */ /* 0x000fc800078e00ff */
[----:B------:R-:W-:Y:S04]  /*0530*/  DEPBAR.LE SB1, 0x36 ;  /* 0x00009d800000791a */ /* 0x000fe80000000000 */
[----:B------:R-:W1:Y:S02]  /*0540*/  UTCATOMSWS.FIND_AND_SET.ALIGN UP0, UR4, UR4 ;  /* 0x00000004000475e3 */ /* 0x000e640008000800 */
[----:B-1----:R-:W-:Y:S01]  /*0550*/  PLOP3.LUT P0, PT, PT, PT, UP0, 0x80, 0x8 ;  /* 0x000000000008781c */ /* 0x002fe20003f0f008 */
[----:B------:R-:W-:-:S03]  /*0560*/  IMAD.U32 R5, RZ, RZ, UR4 ;  /* 0x00000004ff057e24 */ /* 0x000fc6000f8e00ff */
[----:B------:R-:W-:-:S04]  /*0570*/  SEL R0, RZ, 0xffffffff, !P0 ;  /* 0xffffffffff007807 */ /* 0x000fc80004000000 */
[----:B------:R-:W-:Y:S01]  /*0580*/  ISETP.NE.AND P0, PT, R0, RZ, PT ;  /* 0x000000ff0000720c */ /* 0x000fe20003f05270 */
[----:B------:R-:W-:-:S12]  /*0590*/  IMAD.MOV.U32 R0, RZ, RZ, 0x1 ;  /* 0x00000001ff007424 */ /* 0x000fd800078e00ff */
[----:B------:R-:W-:Y:S05]  /*05a0*/  @P0 BRA `(.L_x_9) ;  /* 0x0000000000240947 */ /* 0x000fea0003800000 */
.L_x_10:
[----:B------:R-:W-:Y:S05]  /*05b0*/  NANOSLEEP 0x64 ;  /* 0x000000640000795d */ /* 0x000fea0003800000 */
[----:B------:R-:W-:-:S05]  /*05c0*/  UMOV UR4, 0x10 ;  /* 0x0000001000047882 */ /* 0x000fca0000000000 */
[----:B------:R-:W-:Y:S04]  /*05d0*/  DEPBAR.LE SB1, 0x36 ;  /* 0x00009d800000791a */ /* 0x000fe80000000000 */
[----:B------:R-:W1:Y:S02]  /*05e0*/  UTCATOMSWS.FIND_AND_SET.ALIGN UP0, UR4, UR4 ;  /* 0x00000004000475e3 */ /* 0x000e640008000800 */
[----:B-1----:R-:W-:Y:S01]  /*05f0*/  PLOP3.LUT P0, PT, PT, PT, UP0, 0x80, 0x8 ;  /* 0x000000000008781c */ /* 0x002fe20003f0f008 */
[----:B------:R-:W-:-:S03]  /*0600*/  IMAD.U32 R5, RZ, RZ, UR4 ;  /* 0x00000004ff057e24 */ /* 0x000fc6000f8e00ff */
[----:B------:R-:W-:-:S04]  /*0610*/  SEL R4, RZ, 0xffffffff, !P0 ;  /* 0xffffffffff047807 */ /* 0x000fc80004000000 */
[----:B------:R-:W-:-:S13]  /*0620*/  ISETP.NE.AND P0, PT, R4, RZ, PT ;  /* 0x000000ff0400720c */ /* 0x000fda0003f05270 */
[----:B------:R-:W-:Y:S05]  /*0630*/  @!P0 BRA `(.L_x_10) ;  /* 0xfffffffc00dc8947 */ /* 0x000fea000383ffff */
.L_x_9:
[C---:B------:R-:W-:Y:S01]  /*0640*/  VIADD R4, R5.reuse, 0x10 ;  /* 0x0000001005047836 */ /* 0x040fe20000000000 */
[----:B------:R-:W-:Y:S01]  /*0650*/  UMOV UR4, 0x50 ;  /* 0x0000005000047882 */ /* 0x000fe20000000000 */
[----:B------:R-:W-:Y:S01]  /*0660*/  SHF.L.U32 R2, R2, R5, RZ ;  /* 0x0000000502027219 */ /* 0x000fe200000006ff */
[----:B------:R-:W-:Y:S01]  /*0670*/  ULEA UR4, UR6, UR4, 0x18 ;  /* 0x0000000406047291 */ /* 0x000fe2000f8ec0ff */
[----:B------:R-:W-:Y:S01]  /*0680*/  IMAD.SHL.U32 R5, R5, 0x20, RZ ;  /* 0x0000002005057824 */ /* 0x000fe200078e00ff */
[----:B------:R-:W-:-:S04]  /*0690*/  SHF.L.U32 R0, R0, R4, RZ ;  /* 0x0000000400007219 */ /* 0x000fc800000006ff */
[----:B------:R-:W-:-:S05]  /*06a0*/  LOP3.LUT R0, R0, R2, RZ, 0xfc, !PT ;  /* 0x0000000200007212 */ /* 0x000fca00078efcff */
[----:B------:R1:W-:Y:S04]  /*06b0*/  ATOMS.OR RZ, [UR4], R0 ;  /* 0x00000000ffff798c */ /* 0x0003e8000b000004 */
[----:B------:R1:W-:Y:S01]  /*06c0*/  STS [UR5+0x31880], R5 ;  /* 0x03188005ff007988 */ /* 0x0003e20008000805 */
[----:B------:R-:W-:Y:S05]  /*06d0*/  BRA `(.L_x_8) ;  /* 0x0000000000107947 */ /* 0x000fea0003800000 */
.L_x_7:
[----:B------:R-:W-:Y:S02]  /*06e0*/  MOV R0, 0xffffffff ;  /* 0xffffffff00007802 */ /* 0x000fe40000000f00 */
[----:B------:R-:W-:-:S03]  /*06f0*/  MOV R4, 0x720 ;  /* 0x0000072000047802 */ /* 0x000fc60000000f00 */
[----:B------:R1:W-:Y:S04]  /*0700*/  STS [UR5+0x31880], R0 ;  /* 0x03188000ff007988 */ /* 0x0003e80008000805 */
[----:B-1----:R-:W-:Y:S05]  /*0710*/  CALL.REL.NOINC `($__internal_1_$__cuda_sm10x_tcgen05_guardrail_trap_phase_invalid_during_alloc) ;  /* 0x00000038000c7944 */ /* 0x002fea0003c00000 */
.L_x_8:
[----:B------:R-:W-:Y:S05]  /*0720*/  WARPSYNC.ALL ;  /* 0x0000000000007948 */ /* 0x000fea0003800000 */
[----:B------:R-:W-:Y:S01]  /*0730*/  NOP ;  /* 0x0000000000007918 */ /* 0x000fe20000000000 */
.L_x_2:
[----:B-1----:R-:W1:Y:S01]  /*0740*/  LDC R0, c[0x0][0x388] ;  /* 0x0000e200ff007b82 */ /* 0x002e620000000800 */
[----:B------:R-:W4:Y:S07]  /*0750*/  S2R R21, SR_LANEID ;  /* 0x0000000000157919 */ /* 0x000f2e0000000000 */
[----:B--234-:R-:W-:Y:S01]  /*0760*/  BAR.SYNC.DEFER_BLOCKING 0x0 ;  /* 0x0000000000007b1d */ /* 0x01cfe20000010000 */
[----:B------:R-:W-:Y:S02]  /*0770*/  ISETP.NE.AND P0, PT, R3, RZ, PT ;  /* 0x000000ff0300720c */ /* 0x000fe40003f05270 */
[----:B-1----:R-:W-:-:S04]  /*0780*/  IADD3 R0, PT, PT, R0, 0x7f, RZ ;  /* 0x0000007f00007810 */ /* 0x002fc80007ffe0ff */
[----:B------:R-:W-:-:S05]  /*0790*/  SHF.R.U32.HI R20, RZ, 0x7, R0 ;  /* 0x00000007ff147819 */ /* 0x000fca0000011600 */
[----:B------:R-:W-:Y:S02]  /*07a0*/  IMAD R2, R20, 0x16, RZ ;  /* 0x0000001614027824 */ /* 0x000fe400078e02ff */
[----:B------:R-:W-:Y:S05]  /*07b0*/  @!P0 BRA `(.L_x_11) ;  /* 0x00000010002c8947 */ /* 0x000fea0003800000 */
[----:B------:R-:W-:Y:S01]  /*07c0*/  ISETP.NE.AND P0, PT, R3, 0x1, PT ;  /* 0x000000010300780c */ /* 0x000fe20003f05270 */
[----:B------:R-:W1:-:S12]  /*07d0*/  S2UR UR5, SR_CgaCtaId ;  /* 0x00000000000579c3 */ /* 0x000e580000008800 */
[----:B------:R-:W-:Y:S05]  /*07e0*/  @!P0 BRA `(.L_x_12) ;  /* 0x0000000400948947 */ /* 0x000fea0003800000 */
[----:B------:R-:W-:-:S13]  /*07f0*/  ISETP.NE.AND P0, PT, R3, 0x2, PT ;  /* 0x000000020300780c */ /* 0x000fda0003f05270 */
[----:B------:R-:W-:Y:S05]  /*0800*/  @P0 BRA `(.L_x_13) ;  /* 0x0000001800b00947 */ /* 0x000fea0003800000 */
[----:B------:R-:W2:Y:S02]  /*0810*/  S2UR UR4, SR_CTAID.X ;  /* 0x00000000000479c3 */ /* 0x000ea40000002500 */
[----:B--2---:R-:W-:-:S13]  /*0820*/  ISETP.LE.U32.AND P0, PT, R2, UR4, PT ;  /* 0x0000000402007c0c */ /* 0x004fda000bf03070 */
[----:B-1----:R-:W-:Y:S05]  /*0830*/  @P0 EXIT ;  /* 0x000000000000094d */ /* 0x002fea0003800000 */
[----:B------:R-:W-:Y:S01]  /*0840*/  SHF.R.U32.HI R20, RZ, 0x3, R21 ;  /* 0x00000003ff147819 */ /* 0x000fe20000011615 */
[----:B------:R-:W-:Y:S01]  /*0850*/  ULOP3.LUT UR4, URZ, UR4, URZ, 0x33, !UPT ;  /* 0x00000004ff047292 */ /* 0x000fe2000f8e33ff */
[----:B------:R-:W-:Y:S02]  /*0860*/  HFMA2 R15, -RZ, RZ, 0, 0 ;  /* 0x00000000ff0f7431 */ /* 0x000fe400000001ff */
[----:B------:R-:W-:Y:S01]  /*0870*/  IMAD.MOV.U32 R16, RZ, RZ, RZ ;  /* 0x000000ffff107224 */ /* 0x000fe200078e00ff */
[C---:B------:R-:W-:Y:S01]  /*0880*/  LOP3.LUT R19, R20.reuse, 0x1, RZ, 0x3c, !PT ;  /* 0x0000000114137812 */ /* 0x040fe200078e3cff */
[C---:B------:R-:W-:Y:S01]  /*0890*/  IMAD.SHL.U32 R0, R20.reuse, 0x20, RZ ;  /* 0x0000002014007824 */ /* 0x040fe200078e00ff */
[----:B------:R-:W-:Y:S01]  /*08a0*/  LOP3.LUT R18, R20, 0x2, RZ, 0x3c, !PT ;  /* 0x0000000214127812 */ /* 0x000fe200078e3cff */
[----:B------:R-:W-:Y:S01]  /*08b0*/  VIADD R25, R2, UR4 ;  /* 0x0000000402197c36 */ /* 0x000fe20008000000 */
[----:B------:R-:W-:Y:S01]  /*08c0*/  LOP3.LUT R17, R20, 0x3, RZ, 0x3c, !PT ;  /* 0x0000000314117812 */ /* 0x000fe200078e3cff */
[----:B------:R-:W-:Y:S01]  /*08d0*/  IMAD R20, R21, 0x4, R20 ;  /* 0x0000000415147824 */ /* 0x000fe200078e0214 */
[C---:B------:R-:W-:Y:S01]  /*08e0*/  LOP3.LUT R23, R0.reuse, 0x20, RZ, 0x3c, !PT ;  /* 0x0000002000177812 */ /* 0x040fe200078e3cff */
[----:B------:R-:W-:Y:S01]  /*08f0*/  IMAD.HI.U32 R25, R25, 0x1b4e81b5, RZ ;  /* 0x1b4e81b519197827 */ /* 0x000fe200078e00ff */
[C---:B------:R-:W-:Y:S01]  /*0900*/  LOP3.LUT R22, R0.reuse, 0x40, RZ, 0x3c, !PT ;  /* 0x0000004000167812 */ /* 0x040fe200078e3cff */
[----:B------:R-:W-:Y:S01]  /*0910*/  UMOV UR5, URZ ;  /* 0x000000ff00057c82 */ /* 0x000fe20008000000 */
[C---:B------:R-:W-:Y:S01]  /*0920*/  IADD3 R24, PT, PT, R0.reuse, R21, RZ ;  /* 0x0000001500187210 */ /* 0x040fe20007ffe0ff */
[C---:B------:R-:W-:Y:S01]  /*0930*/  IMAD R19, R21.reuse, 0x4, R19 ;  /* 0x0000000415137824 */ /* 0x040fe200078e0213 */
[----:B------:R-:W-:Y:S01]  /*0940*/  LOP3.LUT R0, R0, 0x60, RZ, 0x3c, !PT ;  /* 0x0000006000007812 */ /* 0x000fe200078e3cff */
[C---:B------:R-:W-:Y:S01]  /*0950*/  IMAD R18, R21.reuse, 0x4, R18 ;  /* 0x0000000415127824 */ /* 0x040fe200078e0212 */
[----:B------:R-:W-:Y:S01]  /*0960*/  LEA R17, R21, R17, 0x2 ;  /* 0x0000001115117211 */ /* 0x000fe200078e10ff */
[----:B------:R-:W-:Y:S01]  /*0970*/  IMAD.IADD R23, R23, 0x1, R21 ;  /* 0x0000000117177824 */ /* 0x000fe200078e0215 */
[----:B------:R-:W-:Y:S01]  /*0980*/  SHF.R.U32.HI R25, RZ, 0x4, R25 ;  /* 0x00000004ff197819 */ /* 0x000fe20000011619 */
[----:B------:R-:W-:Y:S01]  /*0990*/  IMAD.IADD R22, R22, 0x1, R21 ;  /* 0x0000000116167824 */ /* 0x000fe200078e0215 */
[----:B------:R-:W-:-:S07]  /*09a0*/  IADD3 R21, PT, PT, R0, R21, RZ ;  /* 0x0000001500157210 */ /* 0x000fce0007ffe0ff */
.L_x_17:
[----:B------:R-:W1:Y:S01]  /*09b0*/  S2R R0, SR_CgaCtaId ;  /* 0x0000000000007919 */ /* 0x000e620000008800 */
[----:B------:R-:W-:Y:S01]  /*09c0*/  MOV R2, 0x400 ;  /* 0x0000040000027802 */ /* 0x000fe20000000f00 */
[----:B------:R-:W-:-:S03]  /*09d0*/  UMOV UR4, URZ ;  /* 0x000000ff00047c82 */ /* 0x000fc60008000000 */
[----:B-1----:R-:W-:-:S07]  /*09e0*/  LEA R0, R0, R2, 0x18 ;  /* 0x0000000200007211 */ /* 0x002fce00078ec0ff */
.L_x_16:
[----:B------:R-:W-:Y:S01]  /*09f0*/  LEA R2, R15, R0, 0x3 ;  /* 0x000000000f027211 */ /* 0x000fe200078e18ff */
[----:B------:R-:W-:Y:S01]  /*0a00*/  ULOP3.LUT UP0, URZ, UR4, 0x3, URZ, 0xc0, !UPT ;  /* 0x0000000304ff7892 */ /* 0x000fe2000f80c0ff */
[----:B------:R-:W-:-:S04]  /*0a10*/  SHF.L.U32 R4, R16, 0x1f, RZ ;  /* 0x0000001f10047819 */ /* 0x000fc800000006ff */
[----:B------:R-:W1:Y:S02]  /*0a20*/  SYNCS.PHASECHK.TRANS64.TRYWAIT P0, [R2+URZ+0x31800], R4 ;  /* 0x03180004020075a7 */ /* 0x000e6400080011ff */
[----:B-1----:R-:W-:Y:S05]  /*0a30*/  @!P0 BRA `(.L_x_14) ;  /* 0x0000003000408947 */ /* 0x002fea0003800000 */
.L_x_48:
[----:B------:R-:W-:Y:S05]  /*0a40*/  BRA.U UP0, `(.L_x_15) ;  /* 0x0000000100bc7547 */ /* 0x000fea000b800000 */
[C-C-:B------:R-:W-:Y:S02]  /*0a50*/  IMAD R11, R15.reuse, 0x200, R0.reuse ;  /* 0x000002000f0b7824 */ /* 0x140fe400078e0200 */
[----:B------:R-:W-:Y:S02]  /*0a60*/  IMAD R3, R15, 0x400, R0 ;  /* 0x000004000f037824 */ /* 0x000fe400078e0200 */
[--C-:B------:R-:W-:Y:S01]  /*0a70*/  IMAD R10, R24, 0x4, R11.reuse ;  /* 0x00000004180a7824 */ /* 0x100fe200078e020b */
[-C--:B------:R-:W-:Y:S01]  /*0a80*/  LEA R9, R23, R11.reuse, 0x2 ;  /* 0x0000000b17097211 */ /* 0x080fe200078e10ff */
[--C-:B------:R-:W-:Y:S01]  /*0a90*/  IMAD R7, R22, 0x4, R11.reuse ;  /* 0x0000000416077824 */ /* 0x100fe200078e020b */
[-C--:B-1----:R-:W-:Y:S01]  /*0aa0*/  LEA R5, R21, R11.reuse, 0x2 ;  /* 0x0000000b15057211 */ /* 0x082fe200078e10ff */
[----:B------:R-:W-:Y:S01]  /*0ab0*/  IMAD R4, R19, 0x4, R11 ;  /* 0x0000000413047824 */ /* 0x000fe200078e020b */
[-C--:B------:R-:W-:Y:S01]  /*0ac0*/  LEA R8, R20, R11.reuse, 0x2 ;  /* 0x0000000b14087211 */ /* 0x080fe200078e10ff */
[----:B------:R-:W1:Y:S01]  /*0ad0*/  LDS R10, [R10+0x30000] ;  /* 0x030000000a0a7984 */ /* 0x000e620000000800 */
[----:B------:R-:W-:Y:S01]  /*0ae0*/  LEA R6, R18, R11, 0x2 ;  /* 0x0000000b12067211 */ /* 0x000fe200078e10ff */
[----:B------:R-:W-:Y:S01]  /*0af0*/  IMAD R12, R23, 0x4, R3 ;  /* 0x00000004170c7824 */ /* 0x000fe200078e0203 */
[----:B------:R-:W-:Y:S01]  /*0b00*/  LEA R14, R24, R3, 0x2 ;  /* 0x00000003180e7211 */ /* 0x000fe200078e10ff */
[----:B------:R-:W2:Y:S04]  /*0b10*/  LDS R9, [R9+0x30000] ;  /* 0x0300000009097984 */ /* 0x000ea80000000800 */
[----:B------:R-:W3:Y:S04]  /*0b20*/  LDS R7, [R7+0x30000] ;  /* 0x0300000007077984 */ /* 0x000ee80000000800 */
[----:B------:R-:W4:Y:S01]  /*0b30*/  LDS R5, [R5+0x30000] ;  /* 0x0300000005057984 */ /* 0x000f220000000800 */
[----:B------:R-:W-:-:S03]  /*0b40*/  NOP ;  /* 0x0000000000007918 */ /* 0x000fc60000000000 */
[----:B-1----:R1:W-:Y:S04]  /*0b50*/  STS [R8+0x30000], R10 ;  /* 0x0300000a08007388 */ /* 0x0023e80000000800 */
[----:B--2---:R2:W-:Y:S04]  /*0b60*/  STS [R4+0x30000], R9 ;  /* 0x0300000904007388 */ /* 0x0045e80000000800 */
[----:B---3--:R3:W-:Y:S01]  /*0b70*/  STS [R6+0x30000], R7 ;  /* 0x0300000706007388 */ /* 0x0087e20000000800 */
[----:B-1----:R-:W-:Y:S01]  /*0b80*/  LEA R10, R22, R3, 0x2 ;  /* 0x00000003160a7211 */ /* 0x002fe200078e10ff */
[----:B------:R-:W-:-:S02]  /*0b90*/  IMAD R8, R21, 0x4, R3 ;  /* 0x0000000415087824 */ /* 0x000fc400078e0203 */
[----:B--2---:R-:W-:Y:S01]  /*0ba0*/  IMAD R4, R17, 0x4, R11 ;  /* 0x0000000411047824 */ /* 0x004fe200078e020b */
[----:B---3--:R-:W-:-:S04]  /*0bb0*/  LEA R6, R20, R3, 0x2 ;  /* 0x0000000314067211 */ /* 0x008fc800078e10ff */
[----:B----4-:R1:W-:Y:S04]  /*0bc0*/  STS [R4+0x30000], R5 ;  /* 0x0300000504007388 */ /* 0x0103e80000000800 */
[----:B------:R-:W2:Y:S04]  /*0bd0*/  LDS R13, [R14+0x30800] ;  /* 0x030800000e0d7984 */ /* 0x000ea80000000800 */
[----:B------:R-:W3:Y:S04]  /*0be0*/  LDS R11, [R12+0x30800] ;  /* 0x030800000c0b7984 */ /* 0x000ee80000000800 */
[----:B------:R-:W4:Y:S04]  /*0bf0*/  LDS R9, [R10+0x30800] ;  /* 0x030800000a097984 */ /* 0x000f280000000800 */
[----:B------:R-:W5:Y:S01]  /*0c00*/  LDS R7, [R8+0x30800] ;  /* 0x0308000008077984 */ /* 0x000f620000000800 */
[----:B------:R-:W-:Y:S01]  /*0c10*/  NOP ;  /* 0x0000000000007918 */ /* 0x000fe20000000000 */
[----:B-1----:R-:W-:Y:S01]  /*0c20*/  IMAD R5, R19, 0x4, R3 ;  /* 0x0000000413057824 */ /* 0x002fe200078e0203 */
[----:B------:R-:W-:-:S02]  /*0c30*/  LEA R4, R18, R3, 0x2 ;  /* 0x0000000312047211 */ /* 0x000fc400078e10ff */
[----:B------:R-:W-:Y:S01]  /*0c40*/  LEA R3, R17, R3, 0x2 ;  /* 0x0000000311037211 */ /* 0x000fe200078e10ff */
[----:B--2---:R-:W-:Y:S04]  /*0c50*/  STS [R6+0x30800], R13 ;  /* 0x0308000d06007388 */ /* 0x004fe80000000800 */
[----:B---3--:R-:W-:Y:S04]  /*0c60*/  STS [R5+0x30800], R11 ;  /* 0x0308000b05007388 */ /* 0x008fe80000000800 */
[----:B----4-:R-:W-:Y:S04]  /*0c70*/  STS [R4+0x30800], R9 ;  /* 0x0308000904007388 */ /* 0x010fe80000000800 */
[----:B-----5:R-:W-:Y:S04]  /*0c80*/  STS [R3+0x30800], R7 ;  /* 0x0308000703007388 */ /* 0x020fe80000000800 */
[----:B------:R-:W1:Y:S04]  /*0c90*/  LDS R14, [R14+0x30a00] ;  /* 0x030a00000e0e7984 */ /* 0x000e680000000800 */
[----:B------:R-:W2:Y:S04]  /*0ca0*/  LDS R12, [R12+0x30a00] ;  /* 0x030a00000c0c7984 */ /* 0x000ea80000000800 */
[----:B------:R-:W3:Y:S04]  /*0cb0*/  LDS R10, [R10+0x30a00] ;  /* 0x030a00000a0a7984 */ /* 0x000ee80000000800 */
[----:B------:R-:W4:Y:S01]  /*0cc0*/  LDS R8, [R8+0x30a00] ;  /* 0x030a000008087984 */ /* 0x000f220000000800 */
[----:B------:R-:W-:-:S03]  /*0cd0*/  NOP ;  /* 0x0000000000007918 */ /* 0x000fc60000000000 */
[----:B-1----:R1:W-:Y:S04]  /*0ce0*/  STS [R6+0x30a00], R14 ;  /* 0x030a000e06007388 */ /* 0x0023e80000000800 */
[----:B--2---:R1:W-:Y:S04]  /*0cf0*/  STS [R5+0x30a00], R12 ;  /* 0x030a000c05007388 */ /* 0x0043e80000000800 */
[----:B---3--:R1:W-:Y:S04]  /*0d00*/  STS [R4+0x30a00], R10 ;  /* 0x030a000a04007388 */ /* 0x0083e80000000800 */
[----:B----4-:R1:W-:Y:S01]  /*0d10*/  STS [R3+0x30a00], R8 ;  /* 0x030a000803007388 */ /* 0x0103e20000000800 */
[----:B------:R2:W-:Y:S06]  /*0d20*/  MEMBAR.ALL.CTA ;  /* 0x0000000000007992 */ /* 0x0005ec0000008000 */
[----:B--2---:R-:W2:Y:S02]  /*0d30*/  FENCE.VIEW.ASYNC.S ;  /* 0x00000000000073c6 */ /* 0x004ea40000000000 */
.L_x_15:
[C---:B------:R-:W-:Y:S01]  /*0d40*/  ISETP.NE.AND P0, PT, R15.reuse, 0x3, PT ;  /* 0x000000030f00780c */ /* 0x040fe20003f05270 */
[----:B------:R-:W-:Y:S01]  /*0d50*/  VIADD R15, R15, 0x1 ;  /* 0x000000010f0f7836 */ /* 0x000fe20000000000 */
[----:B------:R-:W-:Y:S01]  /*0d60*/  UIADD3 UR4, UPT, UPT, UR4, 0x1, URZ ;  /* 0x0000000104047890 */ /* 0x000fe2000fffe0ff */
[----:B-1----:R-:W-:-:S03]  /*0d70*/  VIADD R2, R2, 0x31840 ;  /* 0x0003184002027836 */ /* 0x002fc60000000000 */
[----:B------:R-:W-:Y:S01]  /*0d80*/  SEL R15, R15, RZ, P0 ;  /* 0x000000ff0f0f7207 */ /* 0x000fe20000000000 */
[----:B------:R-:W-:Y:S01]  /*0d90*/  UISETP.NE.AND UP0, UPT, UR4, 0x38, UPT ;  /* 0x000000380400788c */ /* 0x000fe2000bf05270 */
[----:B------:R-:W-:Y:S02]  /*0da0*/  PRMT R2, RZ, 0x654, R2 ;  /* 0x00000654ff027816 */ /* 0x000fe40000000002 */
[----:B------:R-:W-:Y:S02]  /*0db0*/  ISETP.NE.AND P0, PT, R15, RZ, PT ;  /* 0x000000ff0f00720c */ /* 0x000fe40003f05270 */
[----:B--2---:R1:W-:Y:S02]  /*0dc0*/  SYNCS.ARRIVE.TRANS64.RED.A1T0 RZ, [R2+URZ], RZ ;  /* 0x000000ff02ff79a7 */ /* 0x0043e400081004ff */
[----:B-1----:R-:W-:-:S04]  /*0dd0*/  SEL R2, RZ, 0x1, P0 ;  /* 0x00000001ff027807 */ /* 0x002fc80000000000 */
[----:B------:R-:W-:Y:S01]  /*0de0*/  LOP3.LUT R16, R16, R2, RZ, 0x3c, !PT ;  /* 0x0000000210107212 */ /* 0x000fe200078e3cff */
[----:B------:R-:W-:Y:S06]  /*0df0*/  BRA.U UP0, `(.L_x_16) ;  /* 0xfffffff900fc7547 */ /* 0x000fec000b83ffff */
[----:B------:R-:W-:-:S13]  /*0e00*/  ISETP.NE.AND P0, PT, R25, UR5, PT ;  /* 0x0000000519007c0c */ /* 0x000fda000bf05270 */
[----:B------:R-:W-:Y:S05]  /*0e10*/  @!P0 EXIT ;  /* 0x000000000000894d */ /* 0x000fea0003800000 */
[----:B------:R-:W-:Y:S01]  /*0e20*/  UIADD3 UR5, UPT, UPT, UR5, 0x1, URZ ;  /* 0x0000000105057890 */ /* 0x000fe2000fffe0ff */
[----:B------:R-:W-:Y:S05]  /*0e30*/  BRA `(.L_x_17) ;  /* 0xfffffff800dc7947 */ /* 0x000fea000383ffff */
.L_x_12:
[----:B-1----:R-:W-:-:S09]  /*0e40*/  UISETP.NE.AND UP0, UPT, UR5, URZ, UPT ;  /* 0x000000ff0500728c */ /* 0x002fd2000bf05270 */
[----:B------:R-:W-:Y:S05]  /*0e50*/  BRA.U UP0, `(.L_x_13) ;  /* 0x00000015001c7547 */ /* 0x000fea000b800000 */
[----:B------:R-:W1:Y:S01]  /*0e60*/  S2UR UR4, SR_CTAID.X ;  /* 0x00000000000479c3 */ /* 0x000e620000002500 */
[----:B------:R-:W-:Y:S02]  /*0e70*/  UMOV UR8, 0x400 ;  /* 0x0000040000087882 */ /* 0x000fe40000000000 */
[----:B------:R-:W-:-:S04]  /*0e80*/  ULEA UR8, UR5, UR8, 0x18 ;  /* 0x0000000805087291 */ /* 0x000fc8000f8ec0ff */
[----:B------:R-:W-:Y:S02]  /*0e90*/  UIADD3 UR5, UPT, UPT, UR8, 0x18000, URZ ;  /* 0x0001800008057890 */ /* 0x000fe4000fffe0ff */
[----:B------:R-:W-:Y:S02]  /*0ea0*/  UIADD3 UR6, UPT, UPT, UR8, 0x8000, URZ ;  /* 0x0000800008067890 */ /* 0x000fe4000fffe0ff */
[----:B------:R-:W-:Y:S02]  /*0eb0*/  USHF.R.U32.HI UR5, URZ, 0x4, UR5 ;  /* 0x00000004ff057899 */ /* 0x000fe40008011605 */
[----:B------:R-:W-:Y:S02]  /*0ec0*/  USHF.R.U32.HI UR6, URZ, 0x4, UR6 ;  /* 0x00000004ff067899 */ /* 0x000fe40008011606 */
[----:B------:R-:W-:Y:S01]  /*0ed0*/  ULOP3.LUT UR5, UR5, 0x3fc0, URZ, 0xc0, !UPT ;  /* 0x00003fc005057892 */ /* 0x000fe2000f8ec0ff */
[----:B-1----:R-:W-:-:S13]  /*0ee0*/  ISETP.LE.U32.AND P0, PT, R2, UR4, PT ;  /* 0x0000000402007c0c */ /* 0x002fda000bf03070 */
[----:B------:R-:W-:Y:S05]  /*0ef0*/  @P0 EXIT ;  /* 0x000000000000094d */ /* 0x000fea0003800000 */
[----:B------:R-:W-:Y:S01]  /*0f00*/  ULOP3.LUT UR4, URZ, UR4, URZ, 0x33, !UPT ;  /* 0x00000004ff047292 */ /* 0x000fe2000f8e33ff */
[----:B------:R-:W-:Y:S01]  /*0f10*/  IMAD.U32 R5, RZ, RZ, UR5 ;  /* 0x00000005ff057e24 */ /* 0x000fe2000f8e00ff */
[----:B------:R-:W-:Y:S01]  /*0f20*/  ULOP3.LUT UR6, UR6, 0x3fc0, URZ, 0xc0, !UPT ;  /* 0x00003fc006067892 */ /* 0x000fe2000f8ec0ff */
[C---:B------:R-:W-:Y:S01]  /*0f30*/  ISETP.GE.U32.AND P0, PT, R21.reuse, 0x4, PT ;  /* 0x000000041500780c */ /* 0x040fe20003f06070 */
[----:B------:R-:W-:Y:S01]  /*0f40*/  IMAD.MOV.U32 R4, RZ, RZ, RZ ;  /* 0x000000ffff047224 */ /* 0x000fe200078e00ff */
[----:B------:R-:W-:Y:S01]  /*0f50*/  UMOV UR17, URZ ;  /* 0x000000ff00117c82 */ /* 0x000fe20008000000 */
[----:B------:R-:W-:Y:S01]  /*0f60*/  VIADD R3, R2, UR4 ;  /* 0x0000000402037c36 */ /* 0x000fe20008000000 */
[----:B------:R-:W-:Y:S01]  /*0f70*/  UMOV UR15, URZ ;  /* 0x000000ff000f7c82 */ /* 0x000fe20008000000 */
[C---:B------:R-:W-:Y:S01]  /*0f80*/  IMAD R5, R21.reuse, 0x600, R5 ;  /* 0x0000060015057824 */ /* 0x040fe200078e0205 */
[----:B------:R-:W-:Y:S01]  /*0f90*/  LEA R6, R21, UR6, 0xa ;  /* 0x0000000615067c11 */ /* 0x000fe2000f8e50ff */
[----:B------:R-:W-:Y:S01]  /*0fa0*/  IMAD.HI.U32 R3, R3, 0x1b4e81b5, RZ ;  /* 0x1b4e81b503037827 */ /* 0x000fe200078e00ff */
[----:B------:R-:W-:Y:S01]  /*0fb0*/  UMOV UR6, 0x180 ;  /* 0x0000018000067882 */ /* 0x000fe20000000000 */
[----:B------:R-:W-:Y:S01]  /*0fc0*/  UMOV UR7, 0x184 ;  /* 0x0000018400077882 */ /* 0x000fe20000000000 */
[----:B------:R-:W-:Y:S01]  /*0fd0*/  SEL R6, R6, RZ, !P0 ;  /* 0x000000ff06067207 */ /* 0x000fe20004000000 */
[----:B------:R-:W-:Y:S01]  /*0fe0*/  UMOV UR4, 0x180 ;  /* 0x0000018000047882 */ /* 0x000fe20000000000 */
[----:B------:R-:W-:Y:S01]  /*0ff0*/  SEL R5, R5, RZ, !P0 ;  /* 0x000000ff05057207 */ /* 0x000fe20004000000 */
[----:B------:R-:W-:Y:S01]  /*1000*/  UMOV UR5, 0x184 ;  /* 0x0000018400057882 */ /* 0x000fe20000000000 */
[----:B------:R-:W-:-:S07]  /*1010*/  SHF.R.U32.HI R3, RZ, 0x4, R3 ;  /* 0x00000004ff037819 */ /* 0x000fce0000011603 */
.L_x_24:
[----:B------:R-:W-:Y:S02]  /*1020*/  USHF.R.U32.HI UR10, URZ, 0x1, UR17 ;  /* 0x00000001ff0a7899 */ /* 0x000fe40008011611 */
[----:B------:R-:W-:Y:S02]  /*1030*/  USHF.L.U32 UR9, UR17, 0x3, URZ ;  /* 0x0000000311097899 */ /* 0x000fe400080006ff */
[----:B------:R-:W-:Y:S02]  /*1040*/  ULOP3.LUT UR10, UR10, 0x1, URZ, 0xc, !UPT ;  /* 0x000000010a0a7892 */ /* 0x000fe4000f8e0cff */
[----:B------:R-:W-:Y:S02]  /*1050*/  ULOP3.LUT UR9, UR9, 0x8, URZ, 0xc0, !UPT ;  /* 0x0000000809097892 */ /* 0x000fe4000f8ec0ff */
[----:B------:R-:W-:Y:S02]  /*1060*/  USHF.L.U32 UR10, UR10, 0x1f, URZ ;  /* 0x0000001f0a0a7899 */ /* 0x000fe400080006ff */
[----:B------:R-:W-:-:S02]  /*1070*/  ULOP3.LUT UR12, UR17, 0x1, URZ, 0xc0, !UPT ;  /* 0x00000001110c7892 */ /* 0x000fc4000f8ec0ff */
[----:B------:R-:W-:Y:S01]  /*1080*/  MOV R0, UR9 ;  /* 0x0000000900007c02 */ /* 0x000fe20008000f00 */
[----:B------:R-:W-:Y:S01]  /*1090*/  UIADD3 UR9, UPT, UPT, UR8, UR9, URZ ;  /* 0x0000000908097290 */ /* 0x000fe2000fffe0ff */
[----:B------:R-:W-:Y:S01]  /*10a0*/  MOV R2, UR10 ;  /* 0x0000000a00027c02 */ /* 0x000fe20008000f00 */
[----:B------:R-:W-:Y:S02]  /*10b0*/  UIMAD UR12, UR12, 0xc0, URZ ;  /* 0x000000c00c0c78a4 */ /* 0x000fe4000f8e02ff */
[----:B------:R-:W-:Y:S01]  /*10c0*/  UIADD3 UR11, UPT, UPT, UR9, 0x31860, URZ ;  /* 0x00031860090b7890 */ /* 0x000fe2000fffe0ff */
[----:B------:R-:W1:Y:S02]  /*10d0*/  SYNCS.PHASECHK.TRANS64.TRYWAIT P0, [R0+UR8+0x31870], R2 ;  /* 0x03187002000075a7 */ /* 0x000e640008001108 */
[----:B-1----:R-:W-:Y:S09]  /*10e0*/  @!P0 BRA `(.L_x_18) ;  /* 0x0000002800ac8947 */ /* 0x002ff20003800000 */
.L_x_50:
[----:B------:R-:W-:Y:S01]  /*10f0*/  NOP ;  /* 0x0000000000007918 */ /* 0x000fe20000000000 */
[----:B------:R-:W-:-:S05]  /*1100*/  UMOV UR16, URZ ;  /* 0x000000ff00107c82 */ /* 0x000fca0008000000 */
.L_x_23:
[----:B------:R-:W-:Y:S01]  /*1110*/  ULEA UR10, UR15, UR8, 0x3 ;  /* 0x000000080f0a7291 */ /* 0x000fe2000f8e18ff */
[----:B-1----:R-:W-:Y:S01]  /*1120*/  SHF.L.U32 R9, R4, 0x1f, RZ ;  /* 0x0000001f04097819 */ /* 0x002fe200000006ff */
[----:B------:R-:W-:Y:S01]  /*1130*/  ULOP3.LUT UP0, UR14, UR16, 0x2, URZ, 0xc0, !UPT ;  /* 0x00000002100e7892 */ /* 0x000fe2000f80c0ff */
[----:B------:R-:W-:Y:S06]  /*1140*/  MOV R0, UR15 ;  /* 0x0000000f00007c02 */ /* 0x000fec0008000f00 */
[----:B------:R-:W1:Y:S02]  /*1150*/  SYNCS.PHASECHK.TRANS64.TRYWAIT P0, [UR10+0x31840], R9 ;  /* 0x03184009ff0075a7 */ /* 0x000e64000800110a */
[----:B-12---:R-:W-:Y:S05]  /*1160*/  @!P0 BRA `(.L_x_19) ;  /* 0x0000002800ac8947 */ /* 0x006fea0003800000 */
.L_x_52:
[----:B------:R-:W-:Y:S01]  /*1170*/  NOP ;  /* 0x0000000000007918 */ /* 0x000fe20000000000 */
[----:B------:R-:W-:Y:S05]  /*1180*/  BRA.U UP0, `(.L_x_20) ;  /* 0x0000000100487547 */ /* 0x000fea000b800000 */
[----:B------:R-:W-:Y:S02]  /*1190*/  ULEA UR22, UR15, UR8, 0x9 ;  /* 0x000000080f167291 */ /* 0x000fe4000f8e48ff */
[----:B------:R-:W-:Y:S02]  /*11a0*/  ULEA UR9, UR15, UR8, 0xa ;  /* 0x000000080f097291 */ /* 0x000fe4000f8e50ff */
[----:B------:R-:W-:Y:S02]  /*11b0*/  UIADD3 UR22, UPT, UPT, UR22, 0x30000, URZ ;  /* 0x0003000016167890 */ /* 0x000fe4000fffe0ff */
[----:B------:R-:W-:Y:S02]  /*11c0*/  UIADD3 UR13, UPT, UPT, UR9, 0x30800, URZ ;  /* 0x00030800090d7890 */ /* 0x000fe4000fffe0ff */
[----:B------:R-:W-:Y:S02]  /*11d0*/  UIADD3 UR9, UPT, UPT, UR9, 0x30a00, URZ ;  /* 0x00030a0009097890 */ /* 0x000fe4000fffe0ff */
[----:B------:R-:W-:Y:S02]  /*11e0*/  USHF.R.U32.HI UR22, URZ, 0x4, UR22 ;  /* 0x00000004ff167899 */ /* 0x000fe40008011616 */
[----:B------:R-:W-:Y:S02]  /*11f0*/  USHF.R.U32.HI UR13, URZ, 0x4, UR13 ;  /* 0x00000004ff0d7899 */ /* 0x000fe4000801160d */
[----:B------:R-:W-:Y:S02]  /*1200*/  USHF.R.U32.HI UR9, URZ, 0x4, UR9 ;  /* 0x00000004ff097899 */ /* 0x000fe40008011609 */
[----:B------:R-:W-:Y:S02]  /*1210*/  ULOP3.LUT UR18, UR22, 0x3fe0, URZ, 0xc0, !UPT ;  /* 0x00003fe016127892 */ /* 0x000fe4000f8ec0ff */
[----:B------:R-:W-:Y:S02]  /*1220*/  ULOP3.LUT UR20, UR13, 0x3fc0, URZ, 0xc0, !UPT ;  /* 0x00003fc00d147892 */ /* 0x000fe4000f8ec0ff */
[----:B------:R-:W-:Y:S01]  /*1230*/  ULOP3.LUT UR22, UR9, 0x3fe0, URZ, 0xc0, !UPT ;  /* 0x00003fe009167892 */ /* 0x000fe2000f8ec0ff */
[----:B------:R-:W-:Y:S01]  /*1240*/  UMOV UR19, 0x4008 ;  /* 0x0000400800137882 */ /* 0x000fe20000000000 */
[----:B------:R-:W-:Y:S01]  /*1250*/  UMOV UR21, 0x4008 ;  /* 0x0000400800157882 */ /* 0x000fe20000000000 */
[----:B------:R-:W-:Y:S02]  /*1260*/  UMOV UR23, 0x4008 ;  /* 0x0000400800177882 */ /* 0x000fe40000000000 */
[----:B------:R2:W-:Y:S02]  /*1270*/  UTCCP.T.S.4x32dp128bit tmem[0x180], gdesc[UR18] ;  /* 0x00018012ff0079e7 */ /* 0x0005e40009100000 */
[----:B------:R2:W-:Y:S02]  /*1280*/  UTCCP.T.S.4x32dp128bit tmem[0x184], gdesc[UR20] ;  /* 0x00018414ff0079e7 */ /* 0x0005e40009100000 */
[----:B------:R2:W-:Y:S01]  /*1290*/  UTCCP.T.S.4x32dp128bit tmem[0x188], gdesc[UR22] ;  /* 0x00018816ff0079e7 */ /* 0x0005e20009100000 */
[----:B------:R-:W-:Y:S02]  /*12a0*/  NOP ;  /* 0x0000000000007918 */ /* 0x000fe40000000000 */
.L_x_20:
[----:B------:R-:W-:Y:S01]  /*12b0*/  UISETP.NE.AND UP0, UPT, UR15, 0x3, UPT ;  /* 0x000000030f00788c */ /* 0x000fe2000bf05270 */
[----:B-1----:R-:W-:Y:S01]  /*12c0*/  SHFL.IDX PT, R2, R6, R0, 0x1f ;  /* 0x00001f0006027589 */ /* 0x002fe200000e0000 */
[----:B------:R-:W-:Y:S01]  /*12d0*/  UIADD3 UR9, UPT, UPT, UR15, 0x1, URZ ;  /* 0x000000010f097890 */ /* 0x000fe2000fffe0ff */
[----:B------:R-:W-:Y:S03]  /*12e0*/  NOP ;  /* 0x0000000000007918 */ /* 0x000fe60000000000 */
[----:B------:R-:W-:Y:S03]  /*12f0*/  USEL UR9, UR9, URZ, UP0 ;  /* 0x000000ff09097287 */ /* 0x000fe60008000000 */
[----:B------:R-:W1:Y:S01]  /*1300*/  SHFL.IDX PT, R0, R5, R0, 0x1f ;  /* 0x00001f0005007589 */ /* 0x000e6200000e0000 */
[----:B------:R-:W-:Y:S02]  /*1310*/  USHF.L.U32 UR15, UR14, 0x4, URZ ;  /* 0x000000040e0f7899 */ /* 0x000fe400080006ff */
[----:B------:R-:W-:Y:S02]  /*1320*/  ULEA UR13, UR9, UR8, 0x3 ;  /* 0x00000008090d7291 */ /* 0x000fe4000f8e18ff */
[----:B------:R-:W-:Y:S01]  /*1330*/  ULEA UR14, UR14, 0x8b0, 0xd ;  /* 0x000008b00e0e7891 */ /* 0x000fe2000f8e68ff */
[----:B------:R-:W-:Y:S01]  /*1340*/  ISETP.NE.AND P0, PT, RZ, UR9, PT ;  /* 0x00000009ff007c0c */ /* 0x000fe2000bf05270 */
[----:B------:R-:W-:Y:S02]  /*1350*/  UISETP.NE.AND UP0, UPT, UR16, URZ, UPT ;  /* 0x000000ff1000728c */ /* 0x000fe4000bf05270 */
[----:B------:R-:W-:Y:S02]  /*1360*/  UPRMT UR15, UR15, 0x5410, UR14 ;  /* 0x000054100f0f7896 */ /* 0x000fe4000800000e */
[----:B------:R-:W-:Y:S01]  /*1370*/  UIADD3 UR10, UPT, UPT, UR10, 0x31820, URZ ;  /* 0x000318200a0a7890 */ /* 0x000fe2000fffe0ff */
[----:B------:R-:W-:Y:S01]  /*1380*/  UMOV UR14, URZ ;  /* 0x000000ff000e7c82 */ /* 0x000fe20008000000 */
[----:B--2---:R-:W-:Y:S01]  /*1390*/  UMOV UR21, 0x40004040 ;  /* 0x4000404000157882 */ /* 0x004fe20000000000 */
[----:B------:R-:W-:Y:S01]  /*13a0*/  UMOV UR19, 0x40004040 ;  /* 0x4000404000137882 */ /* 0x000fe20000000000 */
[----:B------:R-:W-:Y:S01]  /*13b0*/  UMOV UR25, 0x40004040 ;  /* 0x4000404000197882 */ /* 0x000fe20000000000 */
[----:B------:R-:W-:Y:S01]  /*13c0*/  UMOV UR23, 0x40004040 ;  /* 0x4000404000177882 */ /* 0x000fe20000000000 */
[----:B------:R-:W-:Y:S01]  /*13d0*/  UMOV UR29, 0x40004040 ;  /* 0x40004040001d7882 */ /* 0x000fe20000000000 */
[----:B------:R-:W-:Y:S01]  /*13e0*/  UMOV UR27, 0x40004040 ;  /* 0x40004040001b7882 */ /* 0x000fe20000000000 */
[----:B------:R-:W-:Y:S01]  /*13f0*/  UMOV UR33, 0x40004040 ;  /* 0x4000404000217882 */ /* 0x000fe20000000000 */
[----:B------:R-:W-:Y:S01]  /*1400*/  UMOV UR31, 0x40004040 ;  /* 0x40004040001f7882 */ /* 0x000fe20000000000 */
[----:B-1----:R-:W-:Y:S02]  /*1410*/  R2UR UR18, R0 ;  /* 0x00000000001272ca */ /* 0x002fe400000e0000 */
[----:B------:R-:W-:Y:S02]  /*1420*/  R2UR UR20, R2 ;  /* 0x00000000021472ca */ /* 0x000fe400000e0000 */
[----:B------:R-:W-:Y:S04]  /*1430*/  SEL R0, RZ, 0x1, P0 ;  /* 0x00000001ff007807 */ /* 0x000fe80000000000 */
[----:B------:R-:W-:Y:S01]  /*1440*/  LOP3.LUT R4, R4, R0, RZ, 0x3c, !PT ;  /* 0x0000000004047212 */ /* 0x000fe200078e3cff */
[----:B------:R-:W-:Y:S04]  /*1450*/  IMAD.U32 R0, RZ, RZ, UR9 ;  /* 0x00000009ff007e24 */ /* 0x000fe8000f8e00ff */
[----:B------:R-:W-:Y:S01]  /*1460*/  UIADD3 UR22, UPT, UPT, UR18, 0x2, URZ ;  /* 0x0000000212167890 */ /* 0x000fe2000fffe0ff */
[----:B------:R-:W-:Y:S01]  /*1470*/  IMAD.U32 R9, R4, -0x80000000, RZ ;  /* 0x8000000004097824 */ /* 0x000fe200078e00ff */
[----:B------:R-:W-:Y:S01]  /*1480*/  UIADD3 UR24, UPT, UPT, UR20, 0x2, URZ ;  /* 0x0000000214187890 */ /* 0x000fe2000fffe0ff */
[----:B------:R1:W-:Y:S01]  /*1490*/  UTCQMMA gdesc[UR20], gdesc[UR18], tmem[UR12], tmem[UR14], idesc[UR15], tmem[UR6], UP0 ;  /* 0x00060e1214007dea */ /* 0x0003e2000800030c */
[----:B------:R-:W-:Y:S02]  /*14a0*/  UIADD3 UR28, UPT, UPT, UR20, 0x4, URZ ;  /* 0x00000004141c7890 */ /* 0x000fe4000fffe0ff */
[----:B------:R-:W-:Y:S02]  /*14b0*/  UIADD3 UR26, UPT, UPT, UR18, 0x4, URZ ;  /* 0x00000004121a7890 */ /* 0x000fe4000fffe0ff */
[----:B------:R-:W-:Y:S02]  /*14c0*/  UIADD3 UR32, UPT, UPT, UR20, 0x6, URZ ;  /* 0x0000000614207890 */ /* 0x000fe4000fffe0ff */
[----:B------:R-:W-:Y:S01]  /*14d0*/  UIADD3 UR30, UPT, UPT, UR18, 0x6, URZ ;  /* 0x00000006121e7890 */ /* 0x000fe2000fffe0ff */
[----:B------:R1:W-:Y:S04]  /*14e0*/  UTCQMMA gdesc[UR24], gdesc[UR22], tmem[UR12], tmem[UR14], idesc[UR15], tmem[UR6], UPT ;  /* 0x00060e1618007dea */ /* 0x0003e8000b80030c */
[----:B------:R1:W-:Y:S04]  /*14f0*/  UTCQMMA gdesc[UR28], gdesc[UR26], tmem[UR12], tmem[UR14], idesc[UR15], tmem[UR6], UPT ;  /* 0x00060e1a1c007dea */ /* 0x0003e8000b80030c */
[----:B------:R1:W-:Y:S01]  /*1500*/  UTCQMMA gdesc[UR32], gdesc[UR30], tmem[UR12], tmem[UR14], idesc[UR15], tmem[UR6], UPT ;  /* 0x00060e1e20007dea */ /* 0x0003e2000b80030c */
[----:B------:R1:W-:Y:S01]  /*1510*/  UTCBAR [UR10], URZ ;  /* 0x000000ff0a0073e9 */ /* 0x0003e200080000ff */
[----:B------:R-:W2:Y:S02]  /*1520*/  SYNCS.PHASECHK.TRANS64.TRYWAIT P0, [UR13+0x31840], R9 ;  /* 0x03184009ff0075a7 */ /* 0x000ea4000800110d */
[----:B-12---:R-:W-:Y:S05]  /*1530*/  @!P0 BRA `(.L_x_21) ;  /* 0x0000002400d48947 */ /* 0x006fea0003800000 */
.L_x_54:
[----:B------:R-:W-:Y:S01]  /*1540*/  UIADD3 UR10, UPT, UPT, UR16, 0x1, URZ ;  /* 0x00000001100a7890 */ /* 0x000fe2000fffe0ff */
[----:B-1----:R-:W1:Y:S01]  /*1550*/  SHFL.IDX PT, R2, R6, R0, 0x1f ;  /* 0x00001f0006027589 */ /* 0x002e6200000e0000 */
[----:B------:R-:W-:Y:S02]  /*1560*/  UIADD3 UR13, UPT, UPT, UR13, 0x31820, URZ ;  /* 0x000318200d0d7890 */ /* 0x000fe4000fffe0ff */
[----:B------:R-:W-:Y:S05]  /*1570*/  USHF.L.U32 UR14, UR10, 0xd, URZ ;  /* 0x0000000d0a0e7899 */ /* 0x000fea00080006ff */
[----:B------:R-:W2:Y:S01]  /*1580*/  SHFL.IDX PT, R0, R5, R0, 0x1f ;  /* 0x00001f0005007589 */ /* 0x000ea200000e0000 */
[----:B------:R-:W-:Y:S01]  /*1590*/  USHF.L.U32 UR15, UR10, 0x4, URZ ;  /* 0x000000040a0f7899 */ /* 0x000fe200080006ff */
[----:B------:R-:W-:Y:S01]  /*15a0*/  NOP ;  /* 0x0000000000007918 */ /* 0x000fe20000000000 */
[----:B------:R-:W-:Y:S01]  /*15b0*/  ULOP3.LUT UR14, UR14, 0x6000, URZ, 0xc0, !UPT ;  /* 0x000060000e0e7892 */ /* 0x000fe2000f8ec0ff */
[----:B------:R-:W-:Y:S01]  /*15c0*/  NOP ;  /* 0x0000000000007918 */ /* 0x000fe20000000000 */
[----:B------:R-:W-:Y:S02]  /*15d0*/  ULOP3.LUT UR15, UR15, 0x30, URZ, 0xc0, !UPT ;  /* 0x000000300f0f7892 */ /* 0x000fe4000f8ec0ff */
[----:B------:R-:W-:Y:S02]  /*15e0*/  ULOP3.LUT UR14, UR14, 0x8b0, URZ, 0xfc, !UPT ;  /* 0x000008b00e0e7892 */ /* 0x000fe4000f8efcff */
[----:B------:R-:W-:Y:S02]  /*15f0*/  UISETP.NE.AND UP0, UPT, UR10, 0x37, UPT ;  /* 0x000000370a00788c */ /* 0x000fe4000bf05270 */
[----:B------:R-:W-:Y:S01]  /*1600*/  UPRMT UR15, UR15, 0x5410, UR14 ;  /* 0x000054100f0f7896 */ /* 0x000fe2000800000e */
[----:B------:R-:W-:Y:S02]  /*1610*/  UMOV UR21, 0x40004040 ;  /* 0x4000404000157882 */ /* 0x000fe40000000000 */
[----:B------:R-:W-:Y:S01]  /*1620*/  UMOV UR14, URZ ;  /* 0x000000ff000e7c82 */ /* 0x000fe20008000000 */
[----:B------:R-:W-:Y:S01]  /*1630*/  UMOV UR19, 0x40004040 ;  /* 0x4000404000137882 */ /* 0x000fe20000000000 */
[----:B------:R-:W-:Y:S01]  /*1640*/  UMOV UR25, 0x40004040 ;  /* 0x4000404000197882 */ /* 0x000fe20000000000 */
[----:B------:R-:W-:Y:S01]  /*1650*/  UMOV UR23, 0x40004040 ;  /* 0x4000404000177882 */ /* 0x000fe20000000000 */
[----:B------:R-:W-:Y:S01]  /*1660*/  UMOV UR29, 0x40004040 ;  /* 0x40004040001d7882 */ /* 0x000fe20000000000 */
[----:B-1----:R-:W-:Y:S01]  /*1670*/  R2UR UR20, R2 ;  /* 0x00000000021472ca */ /* 0x002fe200000e0000 */
[----:B------:R-:W-:Y:S01]  /*1680*/  UMOV UR27, 0x40004040 ;  /* 0x40004040001b7882 */ /* 0x000fe20000000000 */
[----:B--2---:R-:W-:Y:S01]  /*1690*/  R2UR UR18, R0 ;  /* 0x00000000001272ca */ /* 0x004fe200000e0000 */
[----:B------:R-:W-:Y:S01]  /*16a0*/  UMOV UR33, 0x40004040 ;  /* 0x4000404000217882 */ /* 0x000fe20000000000 */
[----:B------:R-:W-:Y:S09]  /*16b0*/  UMOV UR31, 0x40004040 ;  /* 0x40004040001f7882 */ /* 0x000ff20000000000 */
[----:B------:R-:W-:Y:S02]  /*16c0*/  UIADD3 UR24, UPT, UPT, UR20, 0x2, URZ ;  /* 0x0000000214187890 */ /* 0x000fe4000fffe0ff */
[----:B------:R-:W-:Y:S01]  /*16d0*/  UIADD3 UR22, UPT, UPT, UR18, 0x2, URZ ;  /* 0x0000000212167890 */ /* 0x000fe2000fffe0ff */
[----:B------:R1:W-:Y:S01]  /*16e0*/  UTCQMMA gdesc[UR20], gdesc[UR18], tmem[UR12], tmem[UR14], idesc[UR15], tmem[UR4], UPT ;  /* 0x00040e1214007dea */ /* 0x0003e2000b80030c */
        /* <DEDUP_REMOVED lines=8> */
[----:B------:R-:W-:Y:S05]  /*1770*/  BRA.U UP0, `(.L_x_22) ;  /* 0x0000000100087547 */ /* 0x000fea000b800000 */
[----:B------:R2:W-:Y:S01]  /*1780*/  UTCBAR [UR11], URZ ;  /* 0x000000ff0b0073e9 */ /* 0x0005e200080000ff */
[----:B------:R-:W-:Y:S01]  /*1790*/  NOP ;  /* 0x0000000000007918 */ /* 0x000fe20000000000 */
.L_x_22:
[----:B------:R-:W-:Y:S02]  /*17a0*/  UISETP.NE.AND UP0, UPT, UR9, 0x3, UPT ;  /* 0x000000030900788c */ /* 0x000fe4000bf05270 */
[----:B------:R-:W-:Y:S02]  /*17b0*/  UIADD3 UR9, UPT, UPT, UR9, 0x1, URZ ;  /* 0x0000000109097890 */ /* 0x000fe4000fffe0ff */
[----:B------:R-:W-:Y:S02]  /*17c0*/  UIADD3 UR16, UPT, UPT, UR16, 0x2, URZ ;  /* 0x0000000210107890 */ /* 0x000fe4000fffe0ff */
[----:B-1----:R-:W-:Y:S02]  /*17d0*/  USEL UR15, UR9, URZ, UP0 ;  /* 0x000000ff090f7287 */ /* 0x002fe40008000000 */
[----:B------:R-:W-:Y:S04]  /*17e0*/  UISETP.NE.AND UP0, UPT, UR16, 0x38, UPT ;  /* 0x000000381000788c */ /* 0x000fe8000bf05270 */
[----:B------:R-:W-:Y:S04]  /*17f0*/  ISETP.NE.AND P0, PT, RZ, UR15, PT ;  /* 0x0000000fff007c0c */ /* 0x000fe8000bf05270 */
[----:B------:R-:W-:Y:S04]  /*1800*/  SEL R0, RZ, 0x1, P0 ;  /* 0x00000001ff007807 */ /* 0x000fe80000000000 */
[----:B------:R-:W-:Y:S01]  /*1810*/  LOP3.LUT R4, R4, R0, RZ, 0x3c, !PT ;  /* 0x0000000004047212 */ /* 0x000fe200078e3cff */
[----:B------:R-:W-:Y:S06]  /*1820*/  BRA.U UP0, `(.L_x_23) ;  /* 0xfffffff900387547 */ /* 0x000fec000b83ffff */
[----:B------:R-:W-:-:S13]  /*1830*/  ISETP.NE.AND P0, PT, R3, UR17, PT ;  /* 0x0000001103007c0c */ /* 0x000fda000bf05270 */
[----:B--2---:R-:W-:Y:S05]  /*1840*/  @!P0 EXIT ;  /* 0x000000000000894d */ /* 0x004fea0003800000 */
[----:B------:R-:W-:Y:S01]  /*1850*/  UIADD3 UR17, UPT, UPT, UR17, 0x1, URZ ;  /* 0x0000000111117890 */ /* 0x000fe2000fffe0ff */
[----:B------:R-:W-:Y:S11]  /*1860*/  BRA `(.L_x_24) ;  /* 0xfffffff400ec7947 */ /* 0x000ff6000383ffff */
.L_x_11:
[----:B------:R-:W-:-:S13]  /*1870*/  ELECT P0, URZ, PT ;  /* 0x0000000000ff782f */ /* 0x000fda0003800000 */
[----:B------:R-:W-:Y:S05]  /*1880*/  @!P0 BRA `(.L_x_13) ;  /* 0x0000000800908947 */ /* 0x000fea0003800000 */
[----:B------:R-:W1:Y:S02]  /*1890*/  S2R R11, SR_CTAID.X ;  /* 0x00000000000b7919 */ /* 0x000e640000002500 */
[----:B-1----:R-:W-:-:S13]  /*18a0*/  ISETP.GE.U32.AND P0, PT, R11, R2, PT ;  /* 0x000000020b00720c */ /* 0x002fda0003f06070 */
[----:B------:R-:W-:Y:S05]  /*18b0*/  @P0 EXIT ;  /* 0x000000000000094d */ /* 0x000fea0003800000 */
[----:B------:R-:W1:Y:S01]  /*18c0*/  LDC.64 R14, c[0x0][0x348] ;  /* 0x0000d200ff0e7b82 */ /* 0x000e620000000a00 */
[----:B------:R-:W-:Y:S02]  /*18d0*/  LOP3.LUT R0, RZ, R11, RZ, 0x33, !PT ;  /* 0x0000000bff007212 */ /* 0x000fe400078e33ff */
[----:B------:R-:W-:-:S03]  /*18e0*/  CS2R R12, SRZ ;  /* 0x00000000000c7805 */ /* 0x000fc6000001ff00 */
[----:B------:R-:W-:Y:S02]  /*18f0*/  IMAD.IADD R0, R2, 0x1, R0 ;  /* 0x0000000102007824 */ /* 0x000fe400078e0200 */
[----:B------:R-:W2:Y:S02]  /*1900*/  LDC.64 R6, c[0x0][0x358] ;  /* 0x0000d600ff067b82 */ /* 0x000ea40000000a00 */
[----:B------:R-:W-:-:S04]  /*1910*/  IMAD.HI.U32 R10, R0, 0x1b4e81b5, RZ ;  /* 0x1b4e81b5000a7827 */ /* 0x000fc800078e00ff */
[----:B------:R-:W-:Y:S01]  /*1920*/  IMAD.MOV.U32 R0, RZ, RZ, R11 ;  /* 0x000000ffff007224 */ /* 0x000fe200078e000b */
[----:B------:R-:W-:-:S07]  /*1930*/  SHF.R.U32.HI R10, RZ, 0x4, R10 ;  /* 0x00000004ff0a7819 */ /* 0x000fce000001160a */
.L_x_30:
[----:B------:R-:W-:Y:S01]  /*1940*/  IMAD.HI.U32 R3, R0, -0x45d1745d, RZ ;  /* 0xba2e8ba300037827 */ /* 0x000fe200078e00ff */
[----:B------:R-:W-:-:S04]  /*1950*/  MOV R2, 0x19c0 ;  /* 0x000019c000027802 */ /* 0x000fc80000000f00 */
[----:B------:R-:W-:-:S05]  /*1960*/  SHF.R.U32.HI R3, RZ, 0x8, R3 ;  /* 0x00000008ff037819 */ /* 0x000fca0000011603 */
[C---:B------:R-:W-:Y:S02]  /*1970*/  IMAD R9, R3.reuse, -0x10, R20 ;  /* 0xfffffff003097824 */ /* 0x040fe400078e0214 */
[----:B------:R-:W-:-:S03]  /*1980*/  IMAD R0, R3, -0x160, R0 ;  /* 0xfffffea003007824 */ /* 0x000fc600078e0200 */
[----:B------:R-:W-:Y:S02]  /*1990*/  VIMNMX.U32 R9, PT, PT, R9, 0x10, PT ;  /* 0x0000001009097848 */ /* 0x000fe40003fe0000 */
[----:B-1----:R-:W-:Y:S02]  /*19a0*/  LOP3.LUT R5, R0, 0xffff, RZ, 0xc0, !PT ;  /* 0x0000ffff00057812 */ /* 0x002fe400078ec0ff */
[----:B-12---:R-:W-:Y:S05]  /*19b0*/  CALL.REL.NOINC `($__internal_3_$__cuda_sm20_div_u16) ;  /* 0x00000024007c7944 */ /* 0x006fea0003c00000 */
[----:B------:R-:W-:Y:S01]  /*19c0*/  PRMT R9, R9, 0x9910, RZ ;  /* 0x0000991009097816 */ /* 0x000fe200000000ff */
[----:B------:R-:W1:Y:S01]  /*19d0*/  S2R R8, SR_CgaCtaId ;  /* 0x0000000000087919 */ /* 0x000e620000008800 */
[----:B------:R-:W-:Y:S01]  /*19e0*/  PRMT R2, R40, 0x9910, RZ ;  /* 0x0000991028027816 */ /* 0x000fe200000000ff */
[----:B------:R-:W2:Y:S01]  /*19f0*/  LDC.64 R4, c[0x0][0x380] ;  /* 0x0000e000ff047b82 */ /* 0x000ea20000000a00 */
[----:B------:R-:W-:-:S03]  /*1a00*/  HFMA2 R16, -RZ, RZ, 0, 1.52587890625e-05 ;  /* 0x00000100ff107431 */ /* 0x000fc600000001ff */
[----:B------:R-:W-:Y:S01]  /*1a10*/  IMAD R2, R9, R2, RZ ;  /* 0x0000000209027224 */ /* 0x000fe200078e02ff */
[----:B------:R-:W-:-:S03]  /*1a20*/  LOP3.LUT R9, R40, 0xffff, RZ, 0xc0, !PT ;  /* 0x0000ffff28097812 */ /* 0x000fc600078ec0ff */
[----:B------:R-:W-:Y:S02]  /*1a30*/  IMAD.MOV R2, RZ, RZ, -R2 ;  /* 0x000000ffff027224 */ /* 0x000fe400078e0a02 */
[----:B------:R-:W-:-:S03]  /*1a40*/  IMAD R9, R9, 0xc0, RZ ;  /* 0x000000c009097824 */ /* 0x000fc600078e02ff */
[----:B------:R-:W-:-:S05]  /*1a50*/  PRMT R2, R2, 0x7710, RZ ;  /* 0x0000771002027816 */ /* 0x000fca00000000ff */
[----:B------:R-:W-:Y:S01]  /*1a60*/  IMAD.IADD R2, R0, 0x1, R2 ;  /* 0x0000000100027824 */ /* 0x000fe200078e0202 */
[----:B------:R-:W-:-:S04]  /*1a70*/  MOV R0, 0x400 ;  /* 0x0000040000007802 */ /* 0x000fc80000000f00 */
[----:B------:R-:W-:-:S05]  /*1a80*/  LOP3.LUT R2, R2, 0xffff, RZ, 0xc0, !PT ;  /* 0x0000ffff02027812 */ /* 0x000fca00078ec0ff */
[----:B------:R-:W-:Y:S01]  /*1a90*/  IMAD R2, R3, 0x10, R2 ;  /* 0x0000001003027824 */ /* 0x000fe200078e0202 */
[----:B-1----:R-:W-:Y:S01]  /*1aa0*/  LEA R8, R8, R0, 0x18 ;  /* 0x0000000008087211 */ /* 0x002fe200078ec0ff */
[----:B------:R-:W-:-:S03]  /*1ab0*/  IMAD.MOV.U32 R0, RZ, RZ, RZ ;  /* 0x000000ffff007224 */ /* 0x000fc600078e00ff */
[----:B------:R-:W-:-:S05]  /*1ac0*/  SHF.L.U32 R2, R2, 0x7, RZ ;  /* 0x0000000702027819 */ /* 0x000fca00000006ff */
[----:B--2---:R-:W-:-:S07]  /*1ad0*/  IMAD.WIDE.U32 R4, R2, 0x4, R4 ;  /* 0x0000000402047825 */ /* 0x004fce00078e0004 */
.L_x_29:
[----:B------:R-:W-:Y:S01]  /*1ae0*/  LOP3.LUT R12, R12, 0x1, RZ, 0x3c, !PT ;  /* 0x000000010c0c7812 */ /* 0x000fe200078e3cff */
[----:B------:R-:W-:Y:S05]  /*1af0*/  YIELD ;  /* 0x0000000000007946 */ /* 0x000fea0003800000 */
[----:B------:R-:W-:Y:S04]  /*1b00*/  SHF.L.U32 R3, R12, 0x1f, RZ ;  /* 0x0000001f0c037819 */ /* 0x000fe800000006ff */
[----:B-1----:R-:W1:Y:S02]  /*1b10*/  SYNCS.PHASECHK.TRANS64.TRYWAIT P0, [R8+URZ+0x31820], R3 ;  /* 0x03182003080075a7 */ /* 0x002e6400080011ff */
[----:B-12---:R-:W-:Y:S05]  /*1b20*/  @!P0 BRA `(.L_x_25) ;  /* 0x0000002000748947 */ /* 0x006fea0003800000 */
.L_x_56:
[----:B------:R-:W2:Y:S01]  /*1b30*/  LDCU.64 UR24, c[0x0][0x348] ;  /* 0x00006900ff1877ac */ /* 0x000ea20008000a00 */
[----:B------:R-:W-:Y:S01]  /*1b40*/  R2UR UR4, R6 ;  /* 0x00000000060472ca */ /* 0x000fe200000e0000 */
[----:B------:R-:W-:Y:S01]  /*1b50*/  IMAD.MOV.U32 R17, RZ, RZ, 0xa500 ;  /* 0x0000a500ff117424 */ /* 0x000fe200078e00ff */
[----:B------:R-:W-:Y:S01]  /*1b60*/  R2UR UR5, R7 ;  /* 0x00000000070572ca */ /* 0x000fe200000e0000 */
[----:B------:R-:W-:Y:S01]  /*1b70*/  UMOV UR6, 0x0 ;  /* 0x0000000000067882 */ /* 0x000fe20000000000 */
[----:B------:R-:W-:Y:S01]  /*1b80*/  R2UR UR19, R2 ;  /* 0x00000000021372ca */ /* 0x000fe200000e0000 */
[----:B------:R-:W-:Y:S01]  /*1b90*/  UMOV UR7, 0x10000000 ;  /* 0x1000000000077882 */ /* 0x000fe20000000000 */
[----:B------:R-:W-:Y:S02]  /*1ba0*/  R2UR UR15, R0 ;  /* 0x00000000000f72ca */ /* 0x000fe400000e0000 */
[----:B------:R-:W-:Y:S02]  /*1bb0*/  R2UR UR22, R9 ;  /* 0x00000000091672ca */ /* 0x000fe400000e0000 */
[C---:B------:R-:W-:Y:S02]  /*1bc0*/  IADD3 R22, P0, PT, R14.reuse, 0xc0, RZ ;  /* 0x000000c00e167810 */ /* 0x040fe40007f1e0ff */
[----:B------:R-:W-:Y:S02]  /*1bd0*/  IADD3 R24, P1, PT, R14, 0x40, RZ ;  /* 0x000000400e187810 */ /* 0x000fe40007f3e0ff */
[----:B------:R-:W-:Y:S01]  /*1be0*/  R2UR UR26, R22 ;  /* 0x00000000161a72ca */ /* 0x000fe200000e0000 */
[----:B------:R-:W3:Y:S01]  /*1bf0*/  LDG.E.CONSTANT R3, desc[UR4][R4.64] ;  /* 0x0000000404037981 */ /* 0x000ee2000c1e9900 */
[----:B------:R-:W-:Y:S01]  /*1c00*/  R2UR UR9, R8 ;  /* 0x00000000080972ca */ /* 0x000fe200000e0000 */
[--C-:B------:R-:W-:Y:S01]  /*1c10*/  IMAD.X R23, RZ, RZ, R15.reuse, P0 ;  /* 0x000000ffff177224 */ /* 0x100fe200000e060f */
[----:B------:R-:W-:Y:S01]  /*1c20*/  R2UR UR18, R16 ;  /* 0x00000000101272ca */ /* 0x000fe200000e0000 */
[----:B------:R-:W-:Y:S01]  /*1c30*/  IMAD.X R25, RZ, RZ, R15, P1 ;  /* 0x000000ffff197224 */ /* 0x000fe200008e060f */
[----:B------:R-:W-:Y:S01]  /*1c40*/  R2UR UR30, R24 ;  /* 0x00000000181e72ca */ /* 0x000fe200000e0000 */
[----:B------:R-:W-:Y:S01]  /*1c50*/  UMOV UR14, UR19 ;  /* 0x00000013000e7c82 */ /* 0x000fe20008000000 */
[----:B------:R-:W-:Y:S02]  /*1c60*/  R2UR UR27, R23 ;  /* 0x00000000171b72ca */ /* 0x000fe400000e0000 */
[----:B------:R-:W-:Y:S05]  /*1c70*/  R2UR UR31, R25 ;  /* 0x00000000191f72ca */ /* 0x000fea00000e0000 */
[----:B------:R-:W-:Y:S02]  /*1c80*/  UIADD3 UR17, UPT, UPT, UR9, 0x31800, URZ ;  /* 0x0003180009117890 */ /* 0x000fe4000fffe0ff */
[----:B------:R-:W-:Y:S02]  /*1c90*/  UIADD3 UR18, UPT, UPT, UR18, -0x100, URZ ;  /* 0xffffff0012127890 */ /* 0x000fe4000fffe0ff */
[----:B------:R-:W-:Y:S02]  /*1ca0*/  UIADD3 UR16, UPT, UPT, UR9, 0x8000, URZ ;  /* 0x0000800009107890 */ /* 0x000fe4000fffe0ff */
[----:B------:R-:W-:Y:S02]  /*1cb0*/  UIADD3 UR8, UPT, UPT, UR9, 0x18000, URZ ;  /* 0x0001800009087890 */ /* 0x000fe4000fffe0ff */
[----:B------:R-:W-:Y:S02]  /*1cc0*/  UIADD3 UR12, UPT, UPT, UR9, 0x30000, URZ ;  /* 0x00030000090c7890 */ /* 0x000fe4000fffe0ff */
[----:B------:R-:W-:Y:S01]  /*1cd0*/  UIADD3 UR20, UPT, UPT, UR9, 0x30800, URZ ;  /* 0x0003080009147890 */ /* 0x000fe2000fffe0ff */
[----:B------:R-:W-:Y:S02]  /*1ce0*/  UMOV UR10, UR18 ;  /* 0x00000012000a7c82 */ /* 0x000fe40008000000 */
[----:B------:R4:W-:Y:S01]  /*1cf0*/  UTMALDG.2D [UR16], [UR30], desc[UR6] ;  /* 0x000006101e0075b4 */ /* 0x0009e20008009000 */
[----:B------:R-:W-:Y:S01]  /*1d00*/  UMOV UR9, UR17 ;  /* 0x0000001100097c82 */ /* 0x000fe20008000000 */
[----:B------:R-:W-:Y:S01]  /*1d10*/  UMOV UR13, UR17 ;  /* 0x00000011000d7c82 */ /* 0x000fe20008000000 */
[----:B------:R-:W-:Y:S01]  /*1d20*/  UMOV UR21, UR17 ;  /* 0x0000001100157c82 */ /* 0x000fe20008000000 */
[C---:B-1-3--:R-:W-:Y:S01]  /*1d30*/  IMAD.SHL.U32 R19, R3.reuse, 0x1000, RZ ;  /* 0x0000100003137824 */ /* 0x04afe200078e00ff */
[C---:B------:R-:W-:Y:S01]  /*1d40*/  ISETP.GT.AND P0, PT, R3.reuse, RZ, PT ;  /* 0x000000ff0300720c */ /* 0x040fe20003f04270 */
[----:B--2---:R-:W-:Y:S01]  /*1d50*/  UIADD3 UR28, UP2, UPT, UR24, 0x140, URZ ;  /* 0x00000140181c7890 */ /* 0x004fe2000ff5e0ff */
[----:B------:R-:W-:Y:S01]  /*1d60*/  R2UR UR4, R3 ;  /* 0x00000000030472ca */ /* 0x000fe200000e0000 */
[----:B------:R-:W-:Y:S01]  /*1d70*/  UIADD3 UR24, UP1, UPT, UR24, 0x1c0, URZ ;  /* 0x000001c018187890 */ /* 0x000fe2000ff3e0ff */
[----:B------:R-:W-:Y:S01]  /*1d80*/  SEL R19, R19, RZ, P0 ;  /* 0x000000ff13137207 */ /* 0x000fe20000000000 */
[----:B------:R-:W-:Y:S01]  /*1d90*/  UIADD3.X UR29, UPT, UPT, URZ, UR25, URZ, UP2, !UPT ;  /* 0x00000019ff1d7290 */ /* 0x000fe200097fe4ff */
[----:B------:R-:W-:Y:S01]  /*1da0*/  IMAD.U32 R3, R12, -0x80000000, RZ ;  /* 0x800000000c037824 */ /* 0x000fe200078e00ff */
[----:B------:R-:W-:Y:S02]  /*1db0*/  UIADD3.X UR25, UPT, UPT, URZ, UR25, URZ, UP1, !UPT ;  /* 0x00000019ff197290 */ /* 0x000fe40008ffe4ff */
[----:B------:R-:W-:Y:S05]  /*1dc0*/  IMAD.IADD R19, R9, 0x1, R19 ;  /* 0x0000000109137824 */ /* 0x000fea00078e0213 */
[----:B------:R-:W-:Y:S01]  /*1dd0*/  R2UR UR11, R19 ;  /* 0x00000000130b72ca */ /* 0x000fe200000e0000 */
[----:B------:R-:W-:Y:S04]  /*1de0*/  UISETP.LT.AND UP0, UPT, URZ, UR4, UPT ;  /* 0x00000004ff00728c */ /* 0x000fe8000bf01270 */
[----:B------:R-:W-:Y:S04]  /*1df0*/  USEL UR4, URZ, UR4, !UP0 ;  /* 0x00000004ff047287 */ /* 0x000fe8000c000000 */
[----:B------:R-:W-:Y:S04]  /*1e00*/  UIMAD UR23, UR4, 0xe, UR15 ;  /* 0x0000000e041778a4 */ /* 0x000fe8000f8e020f */
[----:B------:R4:W-:Y:S01]  /*1e10*/  UTMALDG.2D [UR8], [UR26], desc[UR6] ;  /* 0x000006081a0075b4 */ /* 0x0009e20008009000 */
[----:B------:R4:W-:Y:S04]  /*1e20*/  UTMALDG.2D [UR12], [UR28], desc[UR6] ;  /* 0x0000060c1c0075b4 */ /* 0x0009e80008009000 */
[----:B------:R4:W-:Y:S01]  /*1e30*/  UTMALDG.2D [UR20], [UR24], desc[UR6] ;  /* 0x00000614180075b4 */ /* 0x0009e20008009000 */
[----:B------:R4:W-:Y:S01]  /*1e40*/  SYNCS.ARRIVE.TRANS64 RZ, [R8+URZ+0x31800], R17 ;  /* 0x0318001108ff79a7 */ /* 0x0009e200080000ff */
[----:B------:R-:W1:Y:S02]  /*1e50*/  SYNCS.PHASECHK.TRANS64.TRYWAIT P0, [R8+URZ+0x31828], R3 ;  /* 0x03182803080075a7 */ /* 0x000e6400080011ff */
[----:B-1--4-:R-:W-:Y:S05]  /*1e60*/  @!P0 BRA `(.L_x_26) ;  /* 0x0000001c00c08947 */ /* 0x012fea0003800000 */
.L_x_58:
[----:B------:R-:W-:Y:S01]  /*1e70*/  R2UR UR4, R8 ;  /* 0x00000000080472ca */ /* 0x000fe200000e0000 */
[----:B------:R-:W-:Y:S01]  /*1e80*/  UMOV UR14, 0x0 ;  /* 0x00000000000e7882 */ /* 0x000fe20000000000 */
[----:B------:R-:W-:Y:S01]  /*1e90*/  R2UR UR10, R16 ;  /* 0x00000000100a72ca */ /* 0x000fe200000e0000 */
[----:B------:R-:W-:Y:S01]  /*1ea0*/  UMOV UR15, 0x10000000 ;  /* 0x10000000000f7882 */ /* 0x000fe20000000000 */
[----:B------:R-:W-:Y:S01]  /*1eb0*/  R2UR UR16, R24 ;  /* 0x00000000181072ca */ /* 0x000fe200000e0000 */
[----:B------:R-:W-:Y:S01]  /*1ec0*/  IMAD.MOV.U32 R18, RZ, RZ, 0xa000 ;  /* 0x0000a000ff127424 */ /* 0x000fe200078e00ff */
[----:B------:R-:W-:Y:S02]  /*1ed0*/  R2UR UR17, R25 ;  /* 0x00000000191172ca */ /* 0x000fe400000e0000 */
[----:B------:R-:W-:Y:S02]  /*1ee0*/  R2UR UR11, R2 ;  /* 0x00000000020b72ca */ /* 0x000fe400000e0000 */
[----:B------:R-:W-:Y:S02]  /*1ef0*/  R2UR UR12, R22 ;  /* 0x00000000160c72ca */ /* 0x000fe400000e0000 */
[----:B------:R-:W-:Y:S01]  /*1f00*/  R2UR UR13, R23 ;  /* 0x00000000170d72ca */ /* 0x000fe200000e0000 */
[----:B------:R-:W-:Y:S01]  /*1f10*/  UIADD3 UR9, UPT, UPT, UR4, 0x31808, URZ ;  /* 0x0003180804097890 */ /* 0x000fe2000fffe0ff */
[----:B------:R-:W-:Y:S01]  /*1f20*/  R2UR UR7, R19 ;  /* 0x00000000130772ca */ /* 0x000fe200000e0000 */
[----:B------:R-:W-:Y:S02]  /*1f30*/  UIADD3 UR10, UPT, UPT, UR10, -0x80, URZ ;  /* 0xffffff800a0a7890 */ /* 0x000fe4000fffe0ff */
[----:B------:R-:W-:Y:S02]  /*1f40*/  UIADD3 UR8, UPT, UPT, UR4, 0xc000, URZ ;  /* 0x0000c00004087890 */ /* 0x000fe4000fffe0ff */
[----:B------:R-:W-:Y:S01]  /*1f50*/  UIADD3 UR4, UPT, UPT, UR4, 0x1e000, URZ ;  /* 0x0001e00004047890 */ /* 0x000fe2000fffe0ff */
[----:B------:R-:W-:Y:S02]  /*1f60*/  UMOV UR5, UR9 ;  /* 0x0000000900057c82 */ /* 0x000fe40008000000 */
[----:B------:R-:W-:Y:S04]  /*1f70*/  UMOV UR6, UR10 ;  /* 0x0000000a00067c82 */ /* 0x000fe80008000000 */
[----:B------:R2:W-:Y:S02]  /*1f80*/  UTMALDG.2D [UR8], [UR16], desc[UR14] ;  /* 0x00000e08100075b4 */ /* 0x0005e40008009000 */
[----:B------:R2:W-:Y:S01]  /*1f90*/  UTMALDG.2D [UR4], [UR12], desc[UR14] ;  /* 0x00000e040c0075b4 */ /* 0x0005e20008009000 */
[----:B------:R2:W-:Y:S01]  /*1fa0*/  SYNCS.ARRIVE.TRANS64 RZ, [R8+URZ+0x31808], R18 ;  /* 0x0318081208ff79a7 */ /* 0x0005e200080000ff */
[----:B------:R-:W3:Y:S02]  /*1fb0*/  SYNCS.PHASECHK.TRANS64.TRYWAIT P0, [R8+URZ+0x31830], R3 ;  /* 0x03183003080075a7 */ /* 0x000ee400080011ff */
[----:B--23--:R-:W-:Y:S05]  /*1fc0*/  @!P0 BRA `(.L_x_27) ;  /* 0x0000001c00848947 */ /* 0x00cfea0003800000 */
.L_x_60:
[----:B------:R-:W-:Y:S01]  /*1fd0*/  R2UR UR4, R8 ;  /* 0x00000000080472ca */ /* 0x000fe200000e0000 */
[----:B------:R-:W-:Y:S01]  /*1fe0*/  UMOV UR14, 0x0 ;  /* 0x00000000000e7882 */ /* 0x000fe20000000000 */
[----:B------:R-:W-:Y:S01]  /*1ff0*/  R2UR UR10, R16 ;  /* 0x00000000100a72ca */ /* 0x000fe200000e0000 */
[----:B------:R-:W-:Y:S01]  /*2000*/  UMOV UR15, 0x10000000 ;  /* 0x10000000000f7882 */ /* 0x000fe20000000000 */
[----:B------:R-:W-:Y:S01]  /*2010*/  R2UR UR16, R24 ;  /* 0x00000000181072ca */ /* 0x000fe200000e0000 */
[----:B------:R-:W-:Y:S01]  /*2020*/  VIADD R17, R16, 0x80 ;  /* 0x0000008010117836 */ /* 0x000fe20000000000 */
[----:B------:R-:W-:Y:S02]  /*2030*/  R2UR UR17, R25 ;  /* 0x00000000191172ca */ /* 0x000fe400000e0000 */
[----:B------:R-:W-:Y:S02]  /*2040*/  R2UR UR11, R2 ;  /* 0x00000000020b72ca */ /* 0x000fe400000e0000 */
[----:B------:R-:W-:Y:S02]  /*2050*/  R2UR UR12, R22 ;  /* 0x00000000160c72ca */ /* 0x000fe400000e0000 */
[----:B------:R-:W-:Y:S01]  /*2060*/  R2UR UR13, R23 ;  /* 0x00000000170d72ca */ /* 0x000fe200000e0000 */
[----:B------:R-:W-:Y:S01]  /*2070*/  UIADD3 UR9, UPT, UPT, UR4, 0x31810, URZ ;  /* 0x0003181004097890 */ /* 0x000fe2000fffe0ff */
[----:B------:R-:W-:Y:S01]  /*2080*/  R2UR UR7, R19 ;  /* 0x00000000130772ca */ /* 0x000fe200000e0000 */
[----:B------:R-:W-:Y:S02]  /*2090*/  UIADD3 UR8, UPT, UPT, UR4, 0x10000, URZ ;  /* 0x0001000004087890 */ /* 0x000fe4000fffe0ff */
[----:B------:R-:W-:Y:S01]  /*20a0*/  UIADD3 UR4, UPT, UPT, UR4, 0x24000, URZ ;  /* 0x0002400004047890 */ /* 0x000fe2000fffe0ff */
[----:B------:R-:W-:Y:S02]  /*20b0*/  UMOV UR6, UR10 ;  /* 0x0000000a00067c82 */ /* 0x000fe40008000000 */
[----:B------:R-:W-:Y:S04]  /*20c0*/  UMOV UR5, UR9 ;  /* 0x0000000900057c82 */ /* 0x000fe80008000000 */
[----:B------:R2:W-:Y:S03]  /*20d0*/  UTMALDG.2D [UR8], [UR16], desc[UR14] ;  /* 0x00000e08100075b4 */ /* 0x0005e60008009000 */
[----:B------:R2:W-:Y:S01]  /*20e0*/  UTMALDG.2D [UR4], [UR12], desc[UR14] ;  /* 0x00000e040c0075b4 */ /* 0x0005e20008009000 */
[----:B------:R2:W-:Y:S01]  /*20f0*/  SYNCS.ARRIVE.TRANS64 RZ, [R8+URZ+0x31810], R18 ;  /* 0x0318101208ff79a7 */ /* 0x0005e200080000ff */
[----:B------:R-:W3:Y:S02]  /*2100*/  SYNCS.PHASECHK.TRANS64.TRYWAIT P0, [R8+URZ+0x31838], R3 ;  /* 0x03183803080075a7 */ /* 0x000ee400080011ff */
[----:B--23--:R-:W-:Y:S05]  /*2110*/  @!P0 BRA `(.L_x_28) ;  /* 0x0000001c004c8947 */ /* 0x00cfea0003800000 */
.L_x_62:
[----:B------:R-:W-:Y:S01]  /*2120*/  R2UR UR4, R8 ;  /* 0x00000000080472ca */ /* 0x000fe200000e0000 */
[----:B------:R-:W-:Y:S01]  /*2130*/  UMOV UR14, 0x0 ;  /* 0x00000000000e7882 */ /* 0x000fe20000000000 */
[----:B------:R-:W-:Y:S01]  /*2140*/  R2UR UR16, R24 ;  /* 0x00000000181072ca */ /* 0x000fe200000e0000 */
[----:B------:R-:W-:Y:S01]  /*2150*/  UMOV UR15, 0x10000000 ;  /* 0x10000000000f7882 */ /* 0x000fe20000000000 */
[----:B------:R-:W-:Y:S01]  /*2160*/  R2UR UR17, R25 ;  /* 0x00000000191172ca */ /* 0x000fe200000e0000 */
[----:B------:R-:W-:Y:S01]  /*2170*/  VIADD R16, R16, 0x200 ;  /* 0x0000020010107836 */ /* 0x000fe20000000000 */
[----:B------:R-:W-:Y:S01]  /*2180*/  R2UR UR10, R17 ;  /* 0x00000000110a72ca */ /* 0x000fe200000e0000 */
[----:B------:R-:W-:Y:S01]  /*2190*/  VIADD R0, R0, 0x1 ;  /* 0x0000000100007836 */ /* 0x000fe20000000000 */
[----:B------:R-:W-:Y:S02]  /*21a0*/  R2UR UR11, R2 ;  /* 0x00000000020b72ca */ /* 0x000fe400000e0000 */
[----:B------:R-:W-:Y:S02]  /*21b0*/  R2UR UR12, R22 ;  /* 0x00000000160c72ca */ /* 0x000fe400000e0000 */
[----:B------:R-:W-:Y:S01]  /*21c0*/  R2UR UR13, R23 ;  /* 0x00000000170d72ca */ /* 0x000fe200000e0000 */
[----:B------:R-:W-:Y:S01]  /*21d0*/  UIADD3 UR9, UPT, UPT, UR4, 0x31818, URZ ;  /* 0x0003181804097890 */ /* 0x000fe2000fffe0ff */
[----:B------:R-:W-:Y:S01]  /*21e0*/  R2UR UR7, R19 ;  /* 0x00000000130772ca */ /* 0x000fe200000e0000 */
[----:B------:R-:W-:Y:S01]  /*21f0*/  UIADD3 UR8, UPT, UPT, UR4, 0x14000, URZ ;  /* 0x0001400004087890 */ /* 0x000fe2000fffe0ff */
[----:B------:R-:W-:Y:S01]  /*2200*/  ISETP.NE.AND P0, PT, R16, 0x1d00, PT ;  /* 0x00001d001000780c */ /* 0x000fe20003f05270 */
[----:B------:R-:W-:Y:S02]  /*2210*/  UIADD3 UR4, UPT, UPT, UR4, 0x2a000, URZ ;  /* 0x0002a00004047890 */ /* 0x000fe4000fffe0ff */
[----:B------:R-:W-:Y:S01]  /*2220*/  UMOV UR6, UR10 ;  /* 0x0000000a00067c82 */ /* 0x000fe20008000000 */
[----:B------:R-:W-:Y:S04]  /*2230*/  UMOV UR5, UR9 ;  /* 0x0000000900057c82 */ /* 0x000fe80008000000 */
[----:B------:R2:W-:Y:S03]  /*2240*/  UTMALDG.2D [UR8], [UR16], desc[UR14] ;  /* 0x00000e08100075b4 */ /* 0x0005e60008009000 */
[----:B------:R2:W-:Y:S01]  /*2250*/  UTMALDG.2D [UR4], [UR12], desc[UR14] ;  /* 0x00000e040c0075b4 */ /* 0x0005e20008009000 */
[----:B------:R2:W-:Y:S01]  /*2260*/  SYNCS.ARRIVE.TRANS64 RZ, [R8+URZ+0x31818], R18 ;  /* 0x0318181208ff79a7 */ /* 0x0005e200080000ff */
[----:B------:R-:W-:Y:S05]  /*2270*/  @P0 BRA `(.L_x_29) ;  /* 0xfffffff800180947 */ /* 0x000fea000383ffff */
[----:B------:R-:W-:-:S13]  /*2280*/  ISETP.NE.AND P0, PT, R13, R10, PT ;  /* 0x0000000a0d00720c */ /* 0x000fda0003f05270 */
[----:B--2---:R-:W-:Y:S05]  /*2290*/  @!P0 EXIT ;  /* 0x000000000000894d */ /* 0x004fea0003800000 */
[----:B------:R-:W-:-:S05]  /*22a0*/  IADD3 R13, PT, PT, R13, 0x1, RZ ;  /* 0x000000010d0d7810 */ /* 0x000fca0007ffe0ff */
[----:B------:R-:W-:Y:S01]  /*22b0*/  IMAD R0, R13, 0x96, R11 ;  /* 0x000000960d007824 */ /* 0x000fe200078e020b */
[----:B------:R-:W-:Y:S06]  /*22c0*/  BRA `(.L_x_30) ;  /* 0xfffffff4009c7947 */ /* 0x000fec000383ffff */
.L_x_13:
[----:B------:R-:W-:-:S04]  /*22d0*/  LOP3.LUT R0, R3, 0xfffffffc, RZ, 0xc0, !PT ;  /* 0xfffffffc03007812 */ /* 0x000fc800078ec0ff */
[----:B------:R-:W-:-:S13]  /*22e0*/  ISETP.NE.AND P0, PT, R0, 0x4, PT ;  /* 0x000000040000780c */ /* 0x000fda0003f05270 */
[----:B-1----:R-:W-:Y:S05]  /*22f0*/  @P0 EXIT ;  /* 0x000000000000094d */ /* 0x002fea0003800000 */
[----:B------:R-:W1:Y:S01]  /*2300*/  S2R R0, SR_CgaCtaId ;  /* 0x0000000000007919 */ /* 0x000e620000008800 */
[----:B------:R-:W-:-:S04]  /*2310*/  MOV R4, 0x400 ;  /* 0x0000040000047802 */ /* 0x000fc80000000f00 */
[----:B-1----:R-:W-:-:S05]  /*2320*/  LEA R0, R0, R4, 0x18 ;  /* 0x0000000400007211 */ /* 0x002fca00078ec0ff */
[----:B------:R-:W1:Y:S02]  /*2330*/  LDS R4, [R0+0x31880] ;  /* 0x0318800000047984 */ /* 0x000e640000000800 */
[----:B-1----:R-:W-:-:S13]  /*2340*/  ISETP.NE.AND P0, PT, R4, RZ, PT ;  /* 0x000000ff0400720c */ /* 0x002fda0003f05270 */
[----:B------:R-:W-:Y:S05]  /*2350*/  @!P0 BRA `(.L_x_31) ;  /* 0x0000000000048947 */ /* 0x000fea0003800000 */
[----:B------:R-:W-:Y:S05]  /*2360*/  BPT.TRAP 0x1 ;  /* 0x000000040000795c */ /* 0x000fea0000300000 */
.L_x_31:
[----:B------:R-:W1:Y:S01]  /*2370*/  S2UR UR4, SR_CTAID.X ;  /* 0x00000000000479c3 */ /* 0x000e620000002500 */
[----:B------:R-:W-:Y:S02]  /*2380*/  IADD3 R3, PT, PT, R3, -0x4, RZ ;  /* 0xfffffffc03037810 */ /* 0x000fe40007ffe0ff */
[----:B-1----:R-:W-:-:S13]  /*2390*/  ISETP.LE.U32.AND P0, PT, R2, UR4, PT ;  /* 0x0000000402007c0c */ /* 0x002fda000bf03070 */
[----:B------:R-:W-:Y:S05]  /*23a0*/  @P0 BRA `(.L_x_32) ;  /* 0x0000001400600947 */ /* 0x000fea0003800000 */
[----:B------:R-:W-:Y:S02]  /*23b0*/  IMAD.U32 R34, RZ, RZ, UR4 ;  /* 0x00000004ff227e24 */ /* 0x000fe4000f8e00ff */
[----:B------:R-:W-:Y:S02]  /*23c0*/  IMAD.SHL.U32 R32, R21, 0x10, RZ ;  /* 0x0000001015207824 */ /* 0x000fe400078e00ff */
[----:B------:R-:W-:Y:S01]  /*23d0*/  IMAD R33, R3, 0x20, R21 ;  /* 0x0000002003217824 */ /* 0x000fe200078e0215 */
[----:B------:R-:W-:Y:S01]  /*23e0*/  LOP3.LUT R23, RZ, R34, RZ, 0x33, !PT ;  /* 0x00000022ff177212 */ /* 0x000fe200078e33ff */
[----:B------:R-:W-:Y:S01]  /*23f0*/  IMAD.MOV.U32 R22, RZ, RZ, RZ ;  /* 0x000000ffff167224 */ /* 0x000fe200078e00ff */
[----:B------:R-:W-:Y:S01]  /*2400*/  LOP3.LUT R32, R32, 0x70, RZ, 0xc0, !PT ;  /* 0x0000007020207812 */ /* 0x000fe200078ec0ff */
[----:B------:R-:W-:Y:S01]  /*2410*/  IMAD.MOV.U32 R21, RZ, RZ, -0x1 ;  /* 0xffffffffff157424 */ /* 0x000fe200078e00ff */
[----:B------:R-:W-:Y:S01]  /*2420*/  PRMT R24, R34, 0x7610, R24 ;  /* 0x0000761022187816 */ /* 0x000fe20000000018 */
[----:B------:R-:W-:Y:S01]  /*2430*/  IMAD.IADD R23, R2, 0x1, R23 ;  /* 0x0000000102177824 */ /* 0x000fe200078e0217 */
[C---:B------:R-:W-:Y:S01]  /*2440*/  LOP3.LUT R31, R32.reuse, 0x10, RZ, 0x3c, !PT ;  /* 0x00000010201f7812 */ /* 0x040fe200078e3cff */
[----:B------:R-:W-:Y:S01]  /*2450*/  IMAD.SHL.U32 R33, R33, 0x80, RZ ;  /* 0x0000008021217824 */ /* 0x000fe200078e00ff */
[C---:B------:R-:W-:Y:S01]  /*2460*/  LOP3.LUT R30, R32.reuse, 0x20, RZ, 0x3c, !PT ;  /* 0x00000020201e7812 */ /* 0x040fe200078e3cff */
[----:B------:R-:W-:Y:S01]  /*2470*/  IMAD.HI.U32 R23, R23, 0x1b4e81b5, RZ ;  /* 0x1b4e81b517177827 */ /* 0x000fe200078e00ff */
[----:B------:R-:W-:-:S02]  /*2480*/  LOP3.LUT R29, R32, 0x30, RZ, 0x3c, !PT ;  /* 0x00000030201d7812 */ /* 0x000fc400078e3cff */
[C---:B------:R-:W-:Y:S02]  /*2490*/  LOP3.LUT R28, R32.reuse, 0x40, RZ, 0x3c, !PT ;  /* 0x00000040201c7812 */ /* 0x040fe400078e3cff */
[----:B------:R-:W-:Y:S02]  /*24a0*/  SHF.R.U32.HI R23, RZ, 0x4, R23 ;  /* 0x00000004ff177819 */ /* 0x000fe40000011617 */
[C---:B------:R-:W-:Y:S02]  /*24b0*/  LOP3.LUT R27, R32.reuse, 0x50, RZ, 0x3c, !PT ;  /* 0x00000050201b7812 */ /* 0x040fe400078e3cff */
[C---:B------:R-:W-:Y:S01]  /*24c0*/  LOP3.LUT R26, R32.reuse, 0x60, RZ, 0x3c, !PT ;  /* 0x00000060201a7812 */ /* 0x040fe200078e3cff */
[----:B------:R-:W-:Y:S01]  /*24d0*/  IMAD.MOV R23, RZ, RZ, -R23 ;  /* 0x000000ffff177224 */ /* 0x000fe200078e0a17 */
[----:B------:R-:W-:-:S07]  /*24e0*/  LOP3.LUT R25, R32, 0x70, RZ, 0x3c, !PT ;  /* 0x0000007020197812 */ /* 0x000fce00078e3cff */
.L_x_43:
[----:B------:R-:W-:Y:S01]  /*24f0*/  IMAD.HI.U32 R41, R34, -0x45d1745d, RZ ;  /* 0xba2e8ba322297827 */ /* 0x000fe200078e00ff */
[----:B------:R-:W-:Y:S05]  /*2500*/  YIELD ;  /* 0x0000000000007946 */ /* 0x000fea0003800000 */
[----:B------:R-:W-:Y:S01]  /*2510*/  SHF.R.U32.HI R41, RZ, 0x8, R41 ;  /* 0x00000008ff297819 */ /* 0x000fe20000011629 */
[----:B------:R-:W-:Y:S01]  /*2520*/  VIADD R23, R23, 0x1 ;  /* 0x0000000117177836 */ /* 0x000fe20000000000 */
[----:B------:R-:W-:Y:S01]  /*2530*/  ISETP.NE.AND P2, PT, R3, RZ, PT ;  /* 0x000000ff0300720c */ /* 0x000fe20003f45270 */
[----:B------:R-:W-:Y:S01]  /*2540*/  VIADD R21, R21, 0x1 ;  /* 0x0000000115157836 */ /* 0x000fe20000000000 */
[C---:B-1----:R-:W-:Y:S01]  /*2550*/  PRMT R2, R41.reuse, 0x9910, RZ ;  /* 0x0000991029027816 */ /* 0x042fe200000000ff */
[----:B------:R-:W-:Y:S01]  /*2560*/  IMAD R44, R41, -0x10, R20 ;  /* 0xfffffff0292c7824 */ /* 0x000fe200078e0214 */
[----:B------:R-:W-:-:S03]  /*2570*/  ISETP.NE.AND P0, PT, R23, 0x1, PT ;  /* 0x000000011700780c */ /* 0x000fc60003f05270 */
[----:B------:R-:W-:Y:S01]  /*2580*/  IMAD R2, R2, 0x160, RZ ;  /* 0x0000016002027824 */ /* 0x000fe200078e02ff */
[----:B------:R-:W-:-:S03]  /*2590*/  VIMNMX.U32 R44, PT, PT, R44, 0x10, PT ;  /* 0x000000102c2c7848 */ /* 0x000fc60003fe0000 */
[----:B------:R-:W-:Y:S01]  /*25a0*/  IMAD.MOV R43, RZ, RZ, -R2 ;  /* 0x000000ffff2b7224 */ /* 0x000fe200078e0a02 */
[----:B------:R-:W-:Y:S01]  /*25b0*/  MOV R2, 0x2610 ;  /* 0x0000261000027802 */ /* 0x000fe20000000f00 */
[----:B------:R-:W-:-:S03]  /*25c0*/  IMAD.MOV.U32 R9, RZ, RZ, R44 ;  /* 0x000000ffff097224 */ /* 0x000fc600078e002c */
[----:B------:R-:W-:-:S05]  /*25d0*/  PRMT R43, R43, 0x7710, RZ ;  /* 0x000077102b2b7816 */ /* 0x000fca00000000ff */
[----:B------:R-:W-:-:S05]  /*25e0*/  IMAD.IADD R43, R43, 0x1, R24 ;  /* 0x000000012b2b7824 */ /* 0x000fca00078e0218 */
[----:B------:R-:W-:Y:S02]  /*25f0*/  LOP3.LUT R5, R43, 0xffff, RZ, 0xc0, !PT ;  /* 0x0000ffff2b057812 */ /* 0x000fe400078ec0ff */
[----:B------:R-:W-:Y:S05]  /*2600*/  CALL.REL.NOINC `($__internal_3_$__cuda_sm20_div_u16) ;  /* 0x0000001800687944 */ /* 0x000fea0003c00000 */
[C---:B------:R-:W-:Y:S01]  /*2610*/  IMAD.SHL.U32 R2, R21.reuse, 0x8, RZ ;  /* 0x0000000815027824 */ /* 0x040fe200078e00ff */
[----:B------:R-:W-:Y:S02]  /*2620*/  SHF.R.U32.HI R4, RZ, 0x1, R21 ;  /* 0x00000001ff047819 */ /* 0x000fe40000011615 */
[----:B------:R-:W-:Y:S02]  /*2630*/  LOP3.LUT R35, R21, 0x1, RZ, 0xc0, !PT ;  /* 0x0000000115237812 */ /* 0x000fe400078ec0ff */
[----:B------:R-:W-:Y:S02]  /*2640*/  LOP3.LUT R2, R2, 0x8, RZ, 0xc0, !PT ;  /* 0x0000000802027812 */ /* 0x000fe400078ec0ff */
[----:B------:R-:W-:Y:S01]  /*2650*/  LOP3.LUT R4, R4, 0x1, RZ, 0xc0, !PT ;  /* 0x0000000104047812 */ /* 0x000fe200078ec0ff */
[----:B------:R-:W-:Y:S02]  /*2660*/  IMAD R35, R35, 0xc0, RZ ;  /* 0x000000c023237824 */ /* 0x000fe400078e02ff */
[----:B------:R-:W-:-:S02]  /*2670*/  IMAD.IADD R2, R0, 0x1, R2 ;  /* 0x0000000100027824 */ /* 0x000fc400078e0202 */
[----:B------:R-:W-:-:S04]  /*2680*/  IMAD.U32 R4, R4, -0x80000000, RZ ;  /* 0x8000000004047824 */ /* 0x000fc800078e00ff */
[----:B------:R-:W1:Y:S02]  /*2690*/  SYNCS.PHASECHK.TRANS64.TRYWAIT P1, [R2+URZ+0x31860], R4 ;  /* 0x03186004020075a7 */ /* 0x000e6400080211ff */
[----:B-1----:R-:W-:Y:S05]  /*26a0*/  @!P1 BRA `(.L_x_33) ;  /* 0x0000001800049947 */ /* 0x002fea0003800000 */
.L_x_64:
[----:B------:R-:W-:Y:S01]  /*26b0*/  NOP ;  /* 0x0000000000007918 */ /* 0x000fe20000000000 */
[----:B------:R-:W-:Y:S05]  /*26c0*/  @P2 BRA `(.L_x_34) ;  /* 0x0000000000042947 */ /* 0x000fea0003800000 */
[----:B------:R-:W-:-:S04]  /*26d0*/  DEPBAR.LE SB0, 0x1 ;  /* 0x000080400000791a */ /* 0x000fc80000000000 */
.L_x_34:
[----:B------:R-:W-:Y:S05]  /*26e0*/  WARPSYNC.ALL ;  /* 0x0000000000007948 */ /* 0x000fea0003800000 */
[----:B------:R-:W-:Y:S01]  /*26f0*/  NOP ;  /* 0x0000000000007918 */ /* 0x000fe20000000000 */
[----:B------:R-:W-:Y:S01]  /*2700*/  BAR.SYNC.DEFER_BLOCKING 0x8, 0x80 ;  /* 0x0202000000007b1d */ /* 0x000fe20000010000 */
[C---:B------:R-:W-:Y:S01]  /*2710*/  R2UR UR5, R35.reuse ;  /* 0x00000000230572ca */ /* 0x040fe200000e0000 */
[----:B------:R-:W-:Y:S01]  /*2720*/  IMAD R42, R22, 0x4000, R33 ;  /* 0x00004000162a7824 */ /* 0x000fe200078e0221 */
[----:B------:R-:W-:Y:S02]  /*2730*/  R2UR UR4, R35 ;  /* 0x00000000230472ca */ /* 0x000fe400000e0000 */
[----:B------:R-:W-:-:S02]  /*2740*/  PRMT R44, R44, 0x9910, RZ ;  /* 0x000099102c2c7816 */ /* 0x000fc400000000ff */
[----:B------:R-:W-:-:S07]  /*2750*/  ISETP.NE.AND P1, PT, R3, RZ, PT ;  /* 0x000000ff0300720c */ /* 0x000fce0003f25270 */
[----:B------:R-:W2:Y:S01]  /*2760*/  LDTM.x8 R12, tmem[UR5] ;  /* 0x00000005000c79ee */ /* 0x000ea200081c0000 */
[C---:B------:R-:W-:Y:S01]  /*2770*/  R2UR UR5, R35.reuse ;  /* 0x00000000230572ca */ /* 0x040fe200000e0000 */
[----:B------:R-:W-:Y:S01]  /*2780*/  NOP ;  /* 0x0000000000007918 */ /* 0x000fe20000000000 */
[----:B-12---:R-:W1:Y:S01]  /*2790*/  LDTM.x8 R4, tmem[UR4+0x8] ;  /* 0x00000804000479ee */ /* 0x006e6200081c0000 */
[----:B------:R-:W-:Y:S02]  /*27a0*/  R2UR UR4, R35 ;  /* 0x00000000230472ca */ /* 0x000fe400000e0000 */
[----:B------:R-:W-:Y:S02]  /*27b0*/  F2FP.BF16.F32.PACK_AB R12, R13, R12 ;  /* 0x0000000c0d0c723e */ /* 0x000fe400000010ff */
[----:B------:R-:W-:Y:S02]  /*27c0*/  F2FP.BF16.F32.PACK_AB R13, R15, R14 ;  /* 0x0000000e0f0d723e */ /* 0x000fe400000010ff */
[----:B------:R-:W-:-:S02]  /*27d0*/  F2FP.BF16.F32.PACK_AB R14, R17, R16 ;  /* 0x00000010110e723e */ /* 0x000fc400000010ff */
[----:B------:R-:W-:Y:S02]  /*27e0*/  F2FP.BF16.F32.PACK_AB R15, R19, R18 ;  /* 0x00000012130f723e */ /* 0x000fe400000010ff */
[----:B------:R-:W-:Y:S02]  /*27f0*/  IADD3 R16, PT, PT, R0, R42, R32 ;  /* 0x0000002a00107210 */ /* 0x000fe40007ffe020 */
[----:B-1----:R-:W-:Y:S02]  /*2800*/  F2FP.BF16.F32.PACK_AB R4, R5, R4 ;  /* 0x000000040504723e */ /* 0x002fe400000010ff */
[----:B------:R-:W-:Y:S01]  /*2810*/  F2FP.BF16.F32.PACK_AB R5, R7, R6 ;  /* 0x000000060705723e */ /* 0x000fe200000010ff */
[----:B------:R1:W-:Y:S01]  /*2820*/  STS.128 [R16], R12 ;  /* 0x0000000c10007388 */ /* 0x0003e20000000c00 */
[----:B------:R-:W-:Y:S01]  /*2830*/  F2FP.BF16.F32.PACK_AB R6, R9, R8 ;  /* 0x000000080906723e */ /* 0x000fe200000010ff */
[----:B------:R-:W-:Y:S01]  /*2840*/  NOP ;  /* 0x0000000000007918 */ /* 0x000fe20000000000 */
[----:B------:R-:W-:-:S02]  /*2850*/  F2FP.BF16.F32.PACK_AB R7, R11, R10 ;  /* 0x0000000a0b07723e */ /* 0x000fc400000010ff */
[----:B------:R-:W-:-:S05]  /*2860*/  IADD3 R8, PT, PT, R0, R42, R31 ;  /* 0x0000002a00087210 */ /* 0x000fca0007ffe01f */
[----:B------:R2:W-:Y:S01]  /*2870*/  STS.128 [R8], R4 ;  /* 0x0000000408007388 */ /* 0x0005e20000000c00 */
[----:B-1----:R-:W2:Y:S01]  /*2880*/  LDTM.x8 R12, tmem[UR5+0x10] ;  /* 0x00001005000c79ee */ /* 0x002ea200081c0000 */
[----:B------:R-:W-:Y:S01]  /*2890*/  NOP ;  /* 0x0000000000007918 */ /* 0x000fe20000000000 */
[C---:B------:R-:W-:Y:S01]  /*28a0*/  R2UR UR5, R35.reuse ;  /* 0x00000000230572ca */ /* 0x040fe200000e0000 */
[----:B--2---:R-:W1:Y:S01]  /*28b0*/  LDTM.x8 R4, tmem[UR4+0x18] ;  /* 0x00001804000479ee */ /* 0x004e6200081c0000 */
        /* <DEDUP_REMOVED lines=23> */
[----:B-1----:R-:W-:Y:S02]  /*2a30*/  F2FP.BF16.F32.PACK_AB R36, R5, R4 ;  /* 0x000000040524723e */ /* 0x002fe400000010ff */
[C---:B------:R-:W-:Y:S02]  /*2a40*/  IADD3 R4, PT, PT, R0.reuse, R42, R28 ;  /* 0x0000002a00047210 */ /* 0x040fe40007ffe01c */
[----:B------:R-:W-:Y:S02]  /*2a50*/  F2FP.BF16.F32.PACK_AB R37, R7, R6 ;  /* 0x000000060725723e */ /* 0x000fe400000010ff */
[----:B------:R-:W-:Y:S01]  /*2a60*/  F2FP.BF16.F32.PACK_AB R38, R9, R8 ;  /* 0x000000080926723e */ /* 0x000fe200000010ff */
[----:B------:R1:W-:Y:S01]  /*2a70*/  STS.128 [R4], R12 ;  /* 0x0000000c04007388 */ /* 0x0003e20000000c00 */
[----:B------:R-:W-:Y:S01]  /*2a80*/  F2FP.BF16.F32.PACK_AB R39, R11, R10 ;  /* 0x0000000a0b27723e */ /* 0x000fe200000010ff */
[----:B------:R-:W-:Y:S01]  /*2a90*/  NOP ;  /* 0x0000000000007918 */ /* 0x000fe20000000000 */
[----:B------:R-:W-:-:S05]  /*2aa0*/  IADD3 R5, PT, PT, R0, R42, R27 ;  /* 0x0000002a00057210 */ /* 0x000fca0007ffe01b */
[----:B------:R2:W-:Y:S01]  /*2ab0*/  STS.128 [R5], R36 ;  /* 0x0000002405007388 */ /* 0x0005e20000000c00 */
[----:B-1----:R-:W2:Y:S01]  /*2ac0*/  LDTM.x8 R12, tmem[UR5+0x30] ;  /* 0x00003005000c79ee */ /* 0x002ea200081c0000 */
[----:B------:R-:W-:Y:S01]  /*2ad0*/  NOP ;  /* 0x0000000000007918 */ /* 0x000fe20000000000 */
[----:B--2---:R-:W1:Y:S01]  /*2ae0*/  LDTM.x8 R4, tmem[UR4+0x38] ;  /* 0x00003804000479ee */ /* 0x004e6200081c0000 */
[----:B------:R-:W-:Y:S01]  /*2af0*/  PRMT R36, R40, 0x9910, RZ ;  /* 0x0000991028247816 */ /* 0x000fe200000000ff */
[----:B------:R-:W-:-:S04]  /*2b00*/  IMAD.MOV.U32 R37, RZ, RZ, R44 ;  /* 0x000000ffff257224 */ /* 0x000fc800078e002c */
[----:B------:R-:W-:Y:S01]  /*2b10*/  IMAD R36, R36, R37, RZ ;  /* 0x0000002524247224 */ /* 0x000fe200078e02ff */
[----:B------:R-:W-:-:S03]  /*2b20*/  LOP3.LUT R37, R40, 0xffff, RZ, 0xc0, !PT ;  /* 0x0000ffff28257812 */ /* 0x000fc600078ec0ff */
[----:B------:R-:W-:Y:S02]  /*2b30*/  IMAD.MOV R36, RZ, RZ, -R36 ;  /* 0x000000ffff247224 */ /* 0x000fe400078e0a24 */
[----:B------:R-:W-:-:S03]  /*2b40*/  IMAD R37, R37, 0xc0, RZ ;  /* 0x000000c025257824 */ /* 0x000fc600078e02ff */
[----:B------:R-:W-:Y:S02]  /*2b50*/  PRMT R36, R36, 0x7710, RZ ;  /* 0x0000771024247816 */ /* 0x000fe400000000ff */
[----:B------:R-:W-:Y:S02]  /*2b60*/  F2FP.BF16.F32.PACK_AB R12, R13, R12 ;  /* 0x0000000c0d0c723e */ /* 0x000fe400000010ff */
[----:B------:R-:W-:Y:S01]  /*2b70*/  F2FP.BF16.F32.PACK_AB R13, R15, R14 ;  /* 0x0000000e0f0d723e */ /* 0x000fe200000010ff */
[----:B------:R-:W-:Y:S01]  /*2b80*/  IMAD.IADD R43, R43, 0x1, R36 ;  /* 0x000000012b2b7824 */ /* 0x000fe200078e0224 */
[----:B------:R-:W-:Y:S02]  /*2b90*/  F2FP.BF16.F32.PACK_AB R14, R17, R16 ;  /* 0x00000010110e723e */ /* 0x000fe400000010ff */
[----:B------:R-:W-:Y:S02]  /*2ba0*/  F2FP.BF16.F32.PACK_AB R15, R19, R18 ;  /* 0x00000012130f723e */ /* 0x000fe400000010ff */
[----:B-1----:R-:W-:-:S02]  /*2bb0*/  F2FP.BF16.F32.PACK_AB R4, R5, R4 ;  /* 0x000000040504723e */ /* 0x002fc400000010ff */
[----:B------:R-:W-:Y:S02]  /*2bc0*/  F2FP.BF16.F32.PACK_AB R5, R7, R6 ;  /* 0x000000060705723e */ /* 0x000fe400000010ff */
[----:B------:R-:W-:Y:S02]  /*2bd0*/  F2FP.BF16.F32.PACK_AB R6, R9, R8 ;  /* 0x000000080906723e */ /* 0x000fe400000010ff */
[C---:B------:R-:W-:Y:S02]  /*2be0*/  IADD3 R8, PT, PT, R0.reuse, R42, R26 ;  /* 0x0000002a00087210 */ /* 0x040fe40007ffe01a */
[----:B------:R-:W-:Y:S02]  /*2bf0*/  F2FP.BF16.F32.PACK_AB R7, R11, R10 ;  /* 0x0000000a0b07723e */ /* 0x000fe400000010ff */
[----:B------:R-:W-:Y:S01]  /*2c00*/  IADD3 R42, PT, PT, R0, R42, R25 ;  /* 0x0000002a002a7210 */ /* 0x000fe20007ffe019 */
[----:B------:R1:W-:Y:S01]  /*2c10*/  STS.128 [R8], R12 ;  /* 0x0000000c08007388 */ /* 0x0003e20000000c00 */
[----:B------:R-:W-:Y:S01]  /*2c20*/  NOP ;  /* 0x0000000000007918 */ /* 0x000fe20000000000 */
[----:B------:R-:W-:-:S02]  /*2c30*/  LOP3.LUT R43, R43, 0xffff, RZ, 0xc0, !PT ;  /* 0x0000ffff2b2b7812 */ /* 0x000fc400078ec0ff */
[----:B------:R1:W-:Y:S03]  /*2c40*/  STS.128 [R42], R4 ;  /* 0x000000042a007388 */ /* 0x0003e60000000c00 */
[----:B------:R-:W-:Y:S01]  /*2c50*/  IMAD R38, R41, 0x10, R43 ;  /* 0x0000001029267824 */ /* 0x000fe200078e022b */
[----:B------:R2:W-:Y:S06]  /*2c60*/  MEMBAR.ALL.CTA ;  /* 0x0000000000007992 */ /* 0x0005ec0000008000 */
[----:B--2---:R-:W2:Y:S01]  /*2c70*/  FENCE.VIEW.ASYNC.S ;  /* 0x00000000000073c6 */ /* 0x004ea20000000000 */
[----:B------:R-:W-:Y:S01]  /*2c80*/  IMAD.SHL.U32 R38, R38, 0x80, RZ ;  /* 0x0000008026267824 */ /* 0x000fe200078e00ff */
[----:B--2---:R-:W-:Y:S06]  /*2c90*/  BAR.SYNC.DEFER_BLOCKING 0x8, 0x80 ;  /* 0x0202000000007b1d */ /* 0x004fec0000010000 */
[----:B------:R-:W-:Y:S05]  /*2ca0*/  @P1 BRA `(.L_x_35) ;  /* 0x0000000000381947 */ /* 0x000fea0003800000 */
[----:B------:R-:W-:Y:S01]  /*2cb0*/  ELECT P2, URZ, PT ;  /* 0x0000000000ff782f */ /* 0x000fe20003840000 */
[----:B------:R-:W-:-:S12]  /*2cc0*/  BSSY.RECONVERGENT B0, `(.L_x_35) ;  /* 0x000000c000007945 */ /* 0x000fd80003800200 */
[----:B------:R-:W-:Y:S05]  /*2cd0*/  @!P2 BRA `(.L_x_36) ;  /* 0x000000000028a947 */ /* 0x000fea0003800000 */
[----:B------:R-:W2:Y:S01]  /*2ce0*/  LDCU.64 UR8, c[0x0][0x348] ;  /* 0x00006900ff0877ac */ /* 0x000ea20008000a00 */
[----:B------:R-:W-:Y:S02]  /*2cf0*/  R2UR UR7, R22 ;  /* 0x00000000160772ca */ /* 0x000fe400000e0000 */
[----:B------:R-:W-:Y:S02]  /*2d00*/  R2UR UR4, R0 ;  /* 0x00000000000472ca */ /* 0x000fe400000e0000 */
[----:B------:R-:W-:Y:S02]  /*2d10*/  R2UR UR5, R37 ;  /* 0x00000000250572ca */ /* 0x000fe400000e0000 */
[----:B------:R-:W-:-:S09]  /*2d20*/  R2UR UR6, R38 ;  /* 0x00000000260672ca */ /* 0x000fd200000e0000 */
[----:B------:R-:W-:Y:S02]  /*2d30*/  ULEA UR4, UR7, UR4, 0xe ;  /* 0x0000000407047291 */ /* 0x000fe4000f8e70ff */
[----:B--2---:R-:W-:-:S04]  /*2d40*/  UIADD3 UR8, UP0, UPT, UR8, 0x240, URZ ;  /* 0x0000024008087890 */ /* 0x004fc8000ff1e0ff */
[----:B------:R-:W-:-:S09]  /*2d50*/  UIADD3.X UR9, UPT, UPT, URZ, UR9, URZ, UP0, !UPT ;  /* 0x00000009ff097290 */ /* 0x000fd200087fe4ff */
[----:B------:R2:W-:Y:S02]  /*2d60*/  UTMASTG.2D [UR4], [UR8] ;  /* 0x00000004080073b5 */ /* 0x0005e40008008000 */
[----:B--2---:R0:W-:Y:S02]  /*2d70*/  UTMACMDFLUSH ;  /* 0x00000000000079b7 */ /* 0x0041e40000000000 */
.L_x_36:
[----:B------:R-:W-:Y:S05]  /*2d80*/  BSYNC.RECONVERGENT B0 ;  /* 0x0000000000007941 */ /* 0x000fea0003800200 */
.L_x_35:
[----:B------:R-:W-:Y:S05]  /*2d90*/  @P1 BRA `(.L_x_37) ;  /* 0x0000000000041947 */ /* 0x000fea0003800000 */
[----:B------:R-:W-:-:S04]  /*2da0*/  DEPBAR.LE SB0, 0x1 ;  /* 0x000080400000791a */ /* 0x000fc80000000000 */
.L_x_37:
[----:B------:R-:W-:Y:S01]  /*2db0*/  BAR.SYNC.DEFER_BLOCKING 0x8, 0x80 ;  /* 0x0202000000007b1d */ /* 0x000fe20000010000 */
[C---:B------:R-:W-:Y:S02]  /*2dc0*/  R2UR UR5, R35.reuse ;  /* 0x00000000230572ca */ /* 0x040fe400000e0000 */
[----:B------:R-:W-:Y:S02]  /*2dd0*/  R2UR UR4, R35 ;  /* 0x00000000230472ca */ /* 0x000fe400000e0000 */
[----:B------:R-:W-:-:S04]  /*2de0*/  LOP3.LUT R36, R22, 0x1, RZ, 0xc0, !PT ;  /* 0x0000000116247812 */ /* 0x000fc800078ec0ff */
[----:B------:R-:W-:-:S05]  /*2df0*/  LOP3.LUT R22, R36, 0x1, RZ, 0x3c, !PT ;  /* 0x0000000124167812 */ /* 0x000fca00078e3cff */
[----:B-1----:R-:W1:Y:S01]  /*2e00*/  LDTM.x8 R12, tmem[UR5+0x40] ;  /* 0x00004005000c79ee */ /* 0x002e6200081c0000 */
[----:B------:R-:W-:Y:S01]  /*2e10*/  IMAD R39, R22, 0x4000, R33 ;  /* 0x0000400016277824 */ /* 0x000fe200078e0221 */
[----:B------:R-:W-:Y:S01]  /*2e20*/  NOP ;  /* 0x0000000000007918 */ /* 0x000fe20000000000 */
[----:B-1----:R-:W1:Y:S01]  /*2e30*/  LDTM.x8 R4, tmem[UR4+0x48] ;  /* 0x00004804000479ee */ /* 0x002e6200081c0000 */
[----:B------:R-:W-:Y:S02]  /*2e40*/  F2FP.BF16.F32.PACK_AB R12, R13, R12 ;  /* 0x0000000c0d0c723e */ /* 0x000fe400000010ff */
[----:B------:R-:W-:Y:S02]  /*2e50*/  F2FP.BF16.F32.PACK_AB R13, R15, R14 ;  /* 0x0000000e0f0d723e */ /* 0x000fe400000010ff */
[----:B------:R-:W-:Y:S02]  /*2e60*/  F2FP.BF16.F32.PACK_AB R14, R17, R16 ;  /* 0x00000010110e723e */ /* 0x000fe400000010ff */
[----:B------:R-:W-:-:S02]  /*2e70*/  F2FP.BF16.F32.PACK_AB R15, R19, R18 ;  /* 0x00000012130f723e */ /* 0x000fc400000010ff */
[CC--:B------:R-:W-:Y:S02]  /*2e80*/  IADD3 R16, PT, PT, R0.reuse, R39.reuse, R32 ;  /* 0x0000002700107210 */ /* 0x0c0fe40007ffe020 */
[----:B-1----:R-:W-:Y:S02]  /*2e90*/  F2FP.BF16.F32.PACK_AB R4, R5, R4 ;  /* 0x000000040504723e */ /* 0x002fe400000010ff */
[----:B------:R-:W-:Y:S01]  /*2ea0*/  F2FP.BF16.F32.PACK_AB R5, R7, R6 ;  /* 0x000000060705723e */ /* 0x000fe200000010ff */
[----:B------:R1:W-:Y:S01]  /*2eb0*/  STS.128 [R16], R12 ;  /* 0x0000000c10007388 */ /* 0x0003e20000000c00 */
[----:B------:R-:W-:Y:S01]  /*2ec0*/  F2FP.BF16.F32.PACK_AB R6, R9, R8 ;  /* 0x000000080906723e */ /* 0x000fe200000010ff */
[----:B------:R-:W-:Y:S01]  /*2ed0*/  NOP ;  /* 0x0000000000007918 */ /* 0x000fe20000000000 */
[----:B------:R-:W-:Y:S02]  /*2ee0*/  F2FP.BF16.F32.PACK_AB R7, R11, R10 ;  /* 0x0000000a0b07723e */ /* 0x000fe400000010ff */
[----:B------:R-:W-:-:S05]  /*2ef0*/  IADD3 R8, PT, PT, R0, R39, R31 ;  /* 0x0000002700087210 */ /* 0x000fca0007ffe01f */
[----:B------:R2:W-:Y:S01]  /*2f00*/  STS.128 [R8], R4 ;  /* 0x0000000408007388 */ /* 0x0005e20000000c00 */
[----:B-1----:R-:W2:Y:S01]  /*2f10*/  LDTM.x8 R12, tmem[UR5+0x50] ;  /* 0x00005005000c79ee */ /* 0x002ea200081c0000 */
[----:B------:R-:W-:Y:S01]  /*2f20*/  NOP ;  /* 0x0000000000007918 */ /* 0x000fe20000000000 */
[----:B--2---:R-:W1:Y:S01]  /*2f30*/  LDTM.x8 R4, tmem[UR4+0x58] ;  /* 0x00005804000479ee */ /* 0x004e6200081c0000 */
        /* <DEDUP_REMOVED lines=36> */
[----:B-1----:R-:W-:Y:S02]  /*3180*/  F2FP.BF16.F32.PACK_AB R4, R5, R4 ;  /* 0x000000040504723e */ /* 0x002fe400000010ff */
[----:B------:R-:W-:Y:S02]  /*3190*/  F2FP.BF16.F32.PACK_AB R5, R7, R6 ;  /* 0x000000060705723e */ /* 0x000fe400000010ff */
[----:B------:R-:W-:Y:S02]  /*31a0*/  F2FP.BF16.F32.PACK_AB R6, R9, R8 ;  /* 0x000000080906723e */ /* 0x000fe400000010ff */
[CC--:B------:R-:W-:Y:S02]  /*31b0*/  IADD3 R8, PT, PT, R0.reuse, R39.reuse, R26 ;  /* 0x0000002700087210 */ /* 0x0c0fe40007ffe01a */
[----:B------:R-:W-:Y:S02]  /*31c0*/  F2FP.BF16.F32.PACK_AB R7, R11, R10 ;  /* 0x0000000a0b07723e */ /* 0x000fe400000010ff */
[----:B------:R-:W-:Y:S01]  /*31d0*/  IADD3 R39, PT, PT, R0, R39, R25 ;  /* 0x0000002700277210 */ /* 0x000fe20007ffe019 */
[----:B------:R1:W-:Y:S01]  /*31e0*/  STS.128 [R8], R40 ;  /* 0x0000002808007388 */ /* 0x0003e20000000c00 */
[----:B------:R-:W-:-:S03]  /*31f0*/  NOP ;  /* 0x0000000000007918 */ /* 0x000fc60000000000 */
[----:B------:R1:W-:Y:S01]  /*3200*/  STS.128 [R39], R4 ;  /* 0x0000000427007388 */ /* 0x0003e20000000c00 */
[----:B------:R2:W-:Y:S06]  /*3210*/  MEMBAR.ALL.CTA ;  /* 0x0000000000007992 */ /* 0x0005ec0000008000 */
[----:B--2---:R-:W2:Y:S02]  /*3220*/  FENCE.VIEW.ASYNC.S ;  /* 0x00000000000073c6 */ /* 0x004ea40000000000 */
        /* <DEDUP_REMOVED lines=11> */
[----:B--2---:R-:W-:Y:S02]  /*32e0*/  UIADD3 UR8, UP0, UPT, UR8, 0x240, URZ ;  /* 0x0000024008087890 */ /* 0x004fe4000ff1e0ff */
[----:B------:R-:W-:Y:S02]  /*32f0*/  UIADD3 UR5, UPT, UPT, UR5, 0x40, URZ ;  /* 0x0000004005057890 */ /* 0x000fe4000fffe0ff */
[----:B------:R-:W-:-:S09]  /*3300*/  UIADD3.X UR9, UPT, UPT, URZ, UR9, URZ, UP0, !UPT ;  /* 0x00000009ff097290 */ /* 0x000fd200087fe4ff */
[----:B------:R2:W-:Y:S02]  /*3310*/  UTMASTG.2D [UR4], [UR8] ;  /* 0x00000004080073b5 */ /* 0x0005e40008008000 */
[----:B--2---:R0:W-:Y:S02]  /*3320*/  UTMACMDFLUSH ;  /* 0x00000000000079b7 */ /* 0x0041e40000000000 */
.L_x_40:
[----:B------:R-:W-:Y:S05]  /*3330*/  BSYNC.RECONVERGENT B0 ;  /* 0x0000000000007941 */ /* 0x000fea0003800200 */
.L_x_39:
[----:B------:R-:W-:-:S04]  /*3340*/  DEPBAR.LE SB0, 0x1 ;  /* 0x000080400000791a */ /* 0x000fc80000000000 */
.L_x_38:
[----:B------:R-:W-:Y:S01]  /*3350*/  BAR.SYNC.DEFER_BLOCKING 0x8, 0x80 ;  /* 0x0202000000007b1d */ /* 0x000fe20000010000 */
[C---:B------:R-:W-:Y:S01]  /*3360*/  R2UR UR5, R35.reuse ;  /* 0x00000000230572ca */ /* 0x040fe200000e0000 */
[----:B-1----:R-:W-:Y:S01]  /*3370*/  IMAD R39, R36, 0x4000, R33 ;  /* 0x0000400024277824 */ /* 0x002fe200078e0221 */
[----:B------:R-:W-:Y:S01]  /*3380*/  R2UR UR4, R35 ;  /* 0x00000000230472ca */ /* 0x000fe200000e0000 */
[----:B------:R-:W-:-:S05]  /*3390*/  VIADD R2, R2, 0x31870 ;  /* 0x0003187002027836 */ /* 0x000fca0000000000 */
[----:B------:R-:W-:-:S05]  /*33a0*/  PRMT R2, RZ, 0x654, R2 ;  /* 0x00000654ff027816 */ /* 0x000fca0000000002 */
[----:B------:R-:W1:Y:S01]  /*33b0*/  LDTM.x8 R12, tmem[UR5+0x80] ;  /* 0x00008005000c79ee */ /* 0x000e6200081c0000 */
[----:B------:R-:W-:Y:S01]  /*33c0*/  NOP ;  /* 0x0000000000007918 */ /* 0x000fe20000000000 */
[----:B-1----:R-:W1:Y:S01]  /*33d0*/  LDTM.x8 R4, tmem[UR4+0x88] ;  /* 0x00008804000479ee */ /* 0x002e6200081c0000 */
[----:B------:R-:W-:Y:S02]  /*33e0*/  F2FP.BF16.F32.PACK_AB R12, R13, R12 ;  /* 0x0000000c0d0c723e */ /* 0x000fe400000010ff */
[----:B------:R-:W-:Y:S02]  /*33f0*/  F2FP.BF16.F32.PACK_AB R13, R15, R14 ;  /* 0x0000000e0f0d723e */ /* 0x000fe400000010ff */
[----:B------:R-:W-:Y:S02]  /*3400*/  F2FP.BF16.F32.PACK_AB R14, R17, R16 ;  /* 0x00000010110e723e */ /* 0x000fe400000010ff */
[----:B------:R-:W-:Y:S02]  /*3410*/  F2FP.BF16.F32.PACK_AB R15, R19, R18 ;  /* 0x00000012130f723e */ /* 0x000fe400000010ff */
[----:B------:R-:W-:-:S02]  /*3420*/  IADD3 R16, PT, PT, R0, R39, R32 ;  /* 0x0000002700107210 */ /* 0x000fc40007ffe020 */
        /* <DEDUP_REMOVED lines=56> */
[----:B------:R-:W-:Y:S01]  /*37b0*/  NOP ;  /* 0x0000000000007918 */ /* 0x000fe20000000000 */
[----:B------:R1:W-:Y:S01]  /*37c0*/  SYNCS.ARRIVE.TRANS64.RED.A1T0 RZ, [R2+URZ], RZ ;  /* 0x000000ff02ff79a7 */ /* 0x0003e200081004ff */
        /* <DEDUP_REMOVED lines=18> */
.L_x_42:
[----:B------:R-:W-:Y:S05]  /*38f0*/  BSYNC.RECONVERGENT B0 ;  /* 0x0000000000007941 */ /* 0x000fea0003800200 */
.L_x_41:
[----:B------:R-:W-:Y:S02]  /*3900*/  IADD3 R24, PT, PT, R24, 0x96, RZ ;  /* 0x0000009618187810 */ /* 0x000fe40007ffe0ff */
[----:B------:R-:W-:Y:S01]  /*3910*/  IADD3 R34, PT, PT, R34, 0x96, RZ ;  /* 0x0000009622227810 */ /* 0x000fe20007ffe0ff */
[----:B------:R-:W-:Y:S06]  /*3920*/  @P0 BRA `(.L_x_43) ;  /* 0xffffffe800f00947 */ /* 0x000fec000383ffff */
.L_x_32:
[----:B------:R-:W-:-:S13]  /*3930*/  ISETP.NE.AND P0, PT, R3, 0x3, PT ;  /* 0x000000030300780c */ /* 0x000fda0003f05270 */
[----:B------:R-:W-:Y:S05]  /*3940*/  @P0 EXIT ;  /* 0x000000000000094d */ /* 0x000fea0003800000 */
[----:B------:R-:W-:Y:S05]  /*3950*/  WARPSYNC.ALL ;  /* 0x0000000000007948 */ /* 0x000fea0003800000 */
[----:B------:R-:W-:Y:S01]  /*3960*/  NOP ;  /* 0x0000000000007918 */ /* 0x000fe20000000000 */
[----:B------:R-:W2:Y:S01]  /*3970*/  S2UR UR5, SR_CgaCtaId ;  /* 0x00000000000579c3 */ /* 0x000ea20000008800 */
[----:B------:R-:W-:Y:S02]  /*3980*/  UMOV UR4, 0x50 ;  /* 0x0000005000047882 */ /* 0x000fe40000000000 */
[----:B--2---:R-:W-:-:S09]  /*3990*/  ULEA UR5, UR5, UR4, 0x18 ;  /* 0x0000000405057291 */ /* 0x004fd2000f8ec0ff */
[----:B-1----:R-:W1:Y:S02]  /*39a0*/  LDS R2, [UR5] ;  /* 0x00000005ff027984 */ /* 0x002e640008000800 */
[----:B-1----:R-:W-:-:S04]  /*39b0*/  LOP3.LUT R0, R2, 0xffff, RZ, 0xc0, !PT ;  /* 0x0000ffff02007812 */ /* 0x002fc800078ec0ff */
[----:B------:R-:W-:-:S13]  /*39c0*/  ISETP.NE.AND P0, PT, R0, 0xffff, PT ;  /* 0x0000ffff0000780c */ /* 0x000fda0003f05270 */
[----:B------:R-:W-:Y:S05]  /*39d0*/  @P0 BRA `(.L_x_44) ;  /* 0x0000000000480947 */ /* 0x000fea0003800000 */
[----:B------:R-:W-:-:S04]  /*39e0*/  SHF.R.U32.HI R0, RZ, 0x10, R2 ;  /* 0x00000010ff007819 */ /* 0x000fc80000011602 */
[----:B------:R-:W-:-:S04]  /*39f0*/  LOP3.LUT R0, R0, 0x1, RZ, 0xc0, !PT ;  /* 0x0000000100007812 */ /* 0x000fc800078ec0ff */
[----:B------:R-:W-:-:S13]  /*3a00*/  ISETP.NE.AND P0, PT, R0, 0x1, PT ;  /* 0x000000010000780c */ /* 0x000fda0003f05270 */
[----:B------:R-:W-:Y:S05]  /*3a10*/  @P0 BRA `(.L_x_45) ;  /* 0x00000000002c0947 */ /* 0x000fea0003800000 */
[----:B------:R-:W1:Y:S01]  /*3a20*/  S2R R0, SR_LANEID ;  /* 0x0000000000007919 */ /* 0x000e620000000000 */
[----:B------:R-:W-:Y:S01]  /*3a30*/  IMAD.MOV.U32 R2, RZ, RZ, -0x20000 ;  /* 0xfffe0000ff027424 */ /* 0x000fe200078e00ff */
[----:B------:R-:W-:Y:S02]  /*3a40*/  VOTEU.ANY UR6, UPT, PT ;  /* 0x0000000000067886 */ /* 0x000fe400038e0100 */
[----:B------:R-:W-:Y:S01]  /*3a50*/  UFLO.U32 UR6, UR6 ;  /* 0x00000006000672bd */ /* 0x000fe200080e0000 */
[----:B------:R-:W2:Y:S05]  /*3a60*/  REDUX UR4, R2 ;  /* 0x00000000020473c4 */ /* 0x000eaa0000000000 */
[----:B-1----:R-:W-:-:S02]  /*3a70*/  ISETP.EQ.U32.AND P0, PT, R0, UR6, PT ;  /* 0x0000000600007c0c */ /* 0x002fc4000bf02070 */
[----:B--2---:R-:W-:Y:S01]  /*3a80*/  MOV R0, UR4 ;  /* 0x0000000400007c02 */ /* 0x004fe20008000f00 */
[----:B------:R-:W-:-:S05]  /*3a90*/  UMOV UR4, 0xfffe0000 ;  /* 0xfffe000000047882 */ /* 0x000fca0000000000 */
[----:B------:R1:W-:Y:S05]  /*3aa0*/  UTCATOMSWS.AND URZ, UR4 ;  /* 0x0000000400ff79e3 */ /* 0x0003ea0008000000 */
[----:B------:R1:W-:Y:S01]  /*3ab0*/  @P0 ATOMS.AND RZ, [UR5], R0 ;  /* 0x00000000ffff098c */ /* 0x0003e2000a800005 */
[----:B------:R-:W-:Y:S05]  /*3ac0*/  BRA `(.L_x_46) ;  /* 0x0000000000147947 */ /* 0x000fea0003800000 */
.L_x_45:
[----:B------:R-:W-:Y:S02]  /*3ad0*/  MOV R2, 0x3af0 ;  /* 0x00003af000027802 */ /* 0x000fe40000000f00 */
[----:B------:R-:W-:Y:S05]  /*3ae0*/  CALL.REL.NOINC `($__internal_0_$__cuda_sm10x_tcgen05_guardrail_trap_col_being_dealloced_not_returned_by_alloc) ;  /* 0x00000004000c7944 */ /* 0x000fea0003c00000 */
[----:B------:R-:W-:Y:S05]  /*3af0*/  BRA `(.L_x_46) ;  /* 0x0000000000087947 */ /* 0x000fea0003800000 */
.L_x_44:
[----:B------:R-:W-:Y:S02]  /*3b00*/  MOV R2, 0x3b20 ;  /* 0x00003b2000027802 */ /* 0x000fe40000000f00 */
[----:B------:R-:W-:Y:S05]  /*3b10*/  CALL.REL.NOINC `($__internal_2_$__cuda_sm10x_tcgen05_guardrail_trap_unallocated_columns_being_dealloced) ;  /* 0x0000000400187944 */ /* 0x000fea0003c00000 */
.L_x_46:
[----:B------:R-:W-:Y:S01]  /*3b20*/  NOP ;  /* 0x0000000000007918 */ /* 0x000fe20000000000 */
[----:B-1----:R-:W-:Y:S05]  /*3b30*/  EXIT ;  /* 0x000000000000794d */ /* 0x002fea0003800000 */
.L_x_14:
[----:B------:R-:W-:-:S07]  /*3b40*/  MOV R5, R4 ;  /* 0x0000000400057202 */ /* 0x000fce0000000f00 */
.L_x_47:
[----:B-1----:R1:W2:Y:S02]  /*3b50*/  SYNCS.PHASECHK.TRANS64.TRYWAIT P0, [R2+URZ+0x31800], R5 ;  /* 0x03180005020075a7 */ /* 0x0022a400080011ff */
[----:B--2---:R-:W-:Y:S05]  /*3b60*/  @!P0 NANOSLEEP.SYNCS 0x989680 ;  /* 0x009896800000895d */ /* 0x004fea0003900000 */
[----:B------:R-:W2:Y:S02]  /*3b70*/  @!P0 SYNCS.PHASECHK.TRANS64 P0, [R2+URZ+0x31800], R5 ;  /* 0x03180005020085a7 */ /* 0x000ea400080010ff */
[----:B--2---:R-:W-:Y:S05]  /*3b80*/  @!P0 BRA `(.L_x_47) ;  /* 0xfffffffc00f08947 */ /* 0x004fea000383ffff */
[----:B------:R-:W-:Y:S05]  /*3b90*/  BRA `(.L_x_48) ;  /* 0xffffffcc00a87947 */ /* 0x000fea000383ffff */
.L_x_18:
[----:B------:R-:W-:Y:S02]  /*3ba0*/  MOV R8, UR10 ;  /* 0x0000000a00087c02 */ /* 0x000fe40008000f00 */
[----:B------:R-:W-:Y:S02]  /*3bb0*/  MOV R9, UR10 ;  /* 0x0000000a00097c02 */ /* 0x000fe40008000f00 */
[----:B------:R-:W-:-:S07]  /*3bc0*/  MOV R0, UR9 ;  /* 0x0000000900007c02 */ /* 0x000fce0008000f00 */
.L_x_49:
[----:B-1----:R1:W2:Y:S02]  /*3bd0*/  SYNCS.PHASECHK.TRANS64.TRYWAIT P0, [R0+URZ+0x31870], R9 ;  /* 0x03187009000075a7 */ /* 0x0022a400080011ff */
[----:B--2---:R-:W-:Y:S05]  /*3be0*/  @!P0 NANOSLEEP.SYNCS 0x989680 ;  /* 0x009896800000895d */ /* 0x004fea0003900000 */
[----:B------:R-:W2:Y:S02]  /*3bf0*/  @!P0 SYNCS.PHASECHK.TRANS64 P0, [R0+URZ+0x31870], R9 ;  /* 0x03187009000085a7 */ /* 0x000ea400080010ff */
[----:B--2---:R-:W-:Y:S05]  /*3c00*/  @!P0 BRA `(.L_x_49) ;  /* 0xfffffffc00f08947 */ /* 0x004fea000383ffff */
[----:B------:R-:W-:Y:S05]  /*3c10*/  BRA `(.L_x_50) ;  /* 0xffffffd400347947 */ /* 0x000fea000383ffff */
.L_x_19:
[----:B------:R-:W-:Y:S02]  /*3c20*/  MOV R2, UR10 ;  /* 0x0000000a00027c02 */ /* 0x000fe40008000f00 */
[----:B------:R-:W-:Y:S07]  /*3c30*/  MOV R8, R9 ;  /* 0x0000000900087202 */ /* 0x000fee0000000f00 */
.L_x_51:
[----:B-1----:R1:W2:Y:S02]  /*3c40*/  SYNCS.PHASECHK.TRANS64.TRYWAIT P0, [R2+URZ+0x31840], R9 ;  /* 0x03184009020075a7 */ /* 0x0022a400080011ff */
[----:B--2---:R-:W-:Y:S05]  /*3c50*/  @!P0 NANOSLEEP.SYNCS 0x989680 ;  /* 0x009896800000895d */ /* 0x004fea0003900000 */
[----:B------:R-:W2:Y:S02]  /*3c60*/  @!P0 SYNCS.PHASECHK.TRANS64 P0, [R2+URZ+0x31840], R9 ;  /* 0x03184009020085a7 */ /* 0x000ea400080010ff */
[----:B--2---:R-:W-:Y:S05]  /*3c70*/  @!P0 BRA `(.L_x_51) ;  /* 0xfffffffc00f08947 */ /* 0x004fea000383ffff */
[----:B------:R-:W-:Y:S05]  /*3c80*/  BRA `(.L_x_52) ;  /* 0xffffffd400387947 */ /* 0x000fea000383ffff */
.L_x_21:
[----:B------:R-:W-:Y:S02]  /*3c90*/  MOV R2, UR13 ;  /* 0x0000000d00027c02 */ /* 0x000fe40008000f00 */
[----:B------:R-:W-:Y:S07]  /*3ca0*/  MOV R8, R9 ;  /* 0x0000000900087202 */ /* 0x000fee0000000f00 */
.L_x_53:
[----:B-1----:R1:W2:Y:S02]  /*3cb0*/  SYNCS.PHASECHK.TRANS64.TRYWAIT P0, [R2+URZ+0x31840], R9 ;  /* 0x03184009020075a7 */ /* 0x0022a400080011ff */
[----:B--2---:R-:W-:Y:S05]  /*3cc0*/  @!P0 NANOSLEEP.SYNCS 0x989680 ;  /* 0x009896800000895d */ /* 0x004fea0003900000 */
[----:B------:R-:W2:Y:S02]  /*3cd0*/  @!P0 SYNCS.PHASECHK.TRANS64 P0, [R2+URZ+0x31840], R9 ;  /* 0x03184009020085a7 */ /* 0x000ea400080010ff */
[----:B--2---:R-:W-:Y:S05]  /*3ce0*/  @!P0 BRA `(.L_x_53) ;  /* 0xfffffffc00f08947 */ /* 0x004fea000383ffff */
[----:B------:R-:W-:Y:S05]  /*3cf0*/  BRA `(.L_x_54) ;  /* 0xffffffd800107947 */ /* 0x000fea000383ffff */
.L_x_25:
[----:B------:R-:W-:Y:S04]  /*3d00*/  SHF.L.U32 R18, R12, 0x1f, RZ ;  /* 0x0000001f0c127819 */ /* 0x000fe800000006ff */
[----:B------:R-:W-:Y:S07]  /*3d10*/  MOV R19, R18 ;  /* 0x0000001200137202 */ /* 0x000fee0000000f00 */
.L_x_55:
[----:B-1----:R1:W2:Y:S02]  /*3d20*/  SYNCS.PHASECHK.TRANS64.TRYWAIT P0, [R8+URZ+0x31820], R19 ;  /* 0x03182013080075a7 */ /* 0x0022a400080011ff */
[----:B--2---:R-:W-:Y:S05]  /*3d30*/  @!P0 NANOSLEEP.SYNCS 0x989680 ;  /* 0x009896800000895d */ /* 0x004fea0003900000 */
[----:B------:R-:W2:Y:S02]  /*3d40*/  @!P0 SYNCS.PHASECHK.TRANS64 P0, [R8+URZ+0x31820], R19 ;  /* 0x03182013080085a7 */ /* 0x000ea400080010ff */
[----:B--2---:R-:W-:Y:S05]  /*3d50*/  @!P0 BRA `(.L_x_55) ;  /* 0xfffffffc00f08947 */ /* 0x004fea000383ffff */
[----:B------:R-:W-:Y:S05]  /*3d60*/  BRA `(.L_x_56) ;  /* 0xffffffdc00707947 */ /* 0x000fea000383ffff */
.L_x_26:
[-C--:B------:R-:W-:Y:S02]  /*3d70*/  MOV R26, R3.reuse ;  /* 0x00000003001a7202 */ /* 0x080fe40000000f00 */
[----:B------:R-:W-:Y:S07]  /*3d80*/  MOV R27, R3 ;  /* 0x00000003001b7202 */ /* 0x000fee0000000f00 */
.L_x_57:
[----:B-1----:R1:W2:Y:S02]  /*3d90*/  SYNCS.PHASECHK.TRANS64.TRYWAIT P0, [R8+URZ+0x31828], R27 ;  /* 0x0318281b080075a7 */ /* 0x0022a400080011ff */
[----:B--2---:R-:W-:Y:S05]  /*3da0*/  @!P0 NANOSLEEP.SYNCS 0x989680 ;  /* 0x009896800000895d */ /* 0x004fea0003900000 */
[----:B------:R-:W2:Y:S02]  /*3db0*/  @!P0 SYNCS.PHASECHK.TRANS64 P0, [R8+URZ+0x31828], R27 ;  /* 0x0318281b080085a7 */ /* 0x000ea400080010ff */
[----:B--2---:R-:W-:Y:S05]  /*3dc0*/  @!P0 BRA `(.L_x_57) ;  /* 0xfffffffc00f08947 */ /* 0x004fea000383ffff */
[----:B------:R-:W-:Y:S05]  /*3dd0*/  BRA `(.L_x_58) ;  /* 0xffffffe000247947 */ /* 0x000fea000383ffff */
.L_x_27:
[-C--:B------:R-:W-:Y:S02]  /*3de0*/  MOV R26, R3.reuse ;  /* 0x00000003001a7202 */ /* 0x080fe40000000f00 */
[----:B-1----:R-:W-:Y:S07]  /*3df0*/  MOV R27, R3 ;  /* 0x00000003001b7202 */ /* 0x002fee0000000f00 */
.L_x_59:
[----:B-1----:R1:W2:Y:S02]  /*3e00*/  SYNCS.PHASECHK.TRANS64.TRYWAIT P0, [R8+URZ+0x31830], R27 ;  /* 0x0318301b080075a7 */ /* 0x0022a400080011ff */
[----:B--2---:R-:W-:Y:S05]  /*3e10*/  @!P0 NANOSLEEP.SYNCS 0x989680 ;  /* 0x009896800000895d */ /* 0x004fea0003900000 */
[----:B------:R-:W2:Y:S02]  /*3e20*/  @!P0 SYNCS.PHASECHK.TRANS64 P0, [R8+URZ+0x31830], R27 ;  /* 0x0318301b080085a7 */ /* 0x000ea400080010ff */
[----:B--2---:R-:W-:Y:S05]  /*3e30*/  @!P0 BRA `(.L_x_59) ;  /* 0xfffffffc00f08947 */ /* 0x004fea000383ffff */
[----:B------:R-:W-:Y:S05]  /*3e40*/  BRA `(.L_x_60) ;  /* 0xffffffe000607947 */ /* 0x000fea000383ffff */
.L_x_28:
[-C--:B------:R-:W-:Y:S02]  /*3e50*/  MOV R26, R3.reuse ;  /* 0x00000003001a7202 */ /* 0x080fe40000000f00 */
[----:B-1----:R-:W-:Y:S07]  /*3e60*/  MOV R27, R3 ;  /* 0x00000003001b7202 */ /* 0x002fee0000000f00 */
.L_x_61:
[----:B-1----:R1:W2:Y:S02]  /*3e70*/  SYNCS.PHASECHK.TRANS64.TRYWAIT P0, [R8+URZ+0x31838], R27 ;  /* 0x0318381b080075a7 */ /* 0x0022a400080011ff */
[----:B--2---:R-:W-:Y:S05]  /*3e80*/  @!P0 NANOSLEEP.SYNCS 0x989680 ;  /* 0x009896800000895d */ /* 0x004fea0003900000 */
[----:B------:R-:W2:Y:S02]  /*3e90*/  @!P0 SYNCS.PHASECHK.TRANS64 P0, [R8+URZ+0x31838], R27 ;  /* 0x0318381b080085a7 */ /* 0x000ea400080010ff */
[----:B--2---:R-:W-:Y:S05]  /*3ea0*/  @!P0 BRA `(.L_x_61) ;  /* 0xfffffffc00f08947 */ /* 0x004fea000383ffff */
[----:B------:R-:W-:Y:S05]  /*3eb0*/  BRA `(.L_x_62) ;  /* 0xffffffe000987947 */ /* 0x000fea000383ffff */
.L_x_33:
[----:B------:R-:W-:-:S07]  /*3ec0*/  MOV R5, R4 ;  /* 0x0000000400057202 */ /* 0x000fce0000000f00 */
.L_x_63:
[----:B-1----:R1:W2:Y:S02]  /*3ed0*/  SYNCS.PHASECHK.TRANS64.TRYWAIT P1, [R2+URZ+0x31860], R5 ;  /* 0x03186005020075a7 */ /* 0x0022a400080211ff */
[----:B--2---:R-:W-:Y:S05]  /*3ee0*/  @!P1 NANOSLEEP.SYNCS 0x989680 ;  /* 0x009896800000995d */ /* 0x004fea0003900000 */
[----:B------:R-:W2:Y:S02]  /*3ef0*/  @!P1 SYNCS.PHASECHK.TRANS64 P1, [R2+URZ+0x31860], R5 ;  /* 0x03186005020095a7 */ /* 0x000ea400080210ff */
[----:B--2---:R-:W-:Y:S05]  /*3f00*/  @!P1 BRA `(.L_x_63) ;  /* 0xfffffffc00f09947 */ /* 0x004fea000383ffff */
[----:B------:R-:W-:Y:S05]  /*3f10*/  BRA `(.L_x_64) ;  /* 0xffffffe400e47947 */ /* 0x000fea000383ffff */
        .weak           $__internal_0_$__cuda_sm10x_tcgen05_guardrail_trap_col_being_dealloced_not_returned_by_alloc
        .type           $__internal_0_$__cuda_sm10x_tcgen05_guardrail_trap_col_being_dealloced_not_returned_by_alloc,@function
        .size           $__internal_0_$__cuda_sm10x_tcgen05_guardrail_trap_col_being_dealloced_not_returned_by_alloc,($__internal_1_$__cuda_sm10x_tcgen05_guardrail_trap_phase_invalid_during_alloc - $__internal_0_$__cuda_sm10x_tcgen05_guardrail_trap_col_being_dealloced_not_returned_by_alloc)
$__internal_0_$__cuda_sm10x_tcgen05_guardrail_trap_col_being_dealloced_not_returned_by_alloc:
[----:B------:R-:W-:Y:S05]  /*3f20*/  BPT.TRAP 0x1 ;  /* 0x000000040000795c */ /* 0x000fea0000300000 */
[----:B------:R-:W-:-:S04]  /*3f30*/  HFMA2 R3, -RZ, RZ, 0, 0 ;  /* 0x00000000ff037431 */ /* 0x000fc800000001ff */
[----:B------:R-:W-:Y:S05]  /*3f40*/  RET.REL.NODEC R2 `(_ZN9deep_gemm24sm100_fp8_gemm_1d1d_implILN4cute4UMMA5MajorE0ELS3_0ELj0ELj4096ELj7168ELj128ELj192ELj128ELj64ELj128ELj128ELj128ELj4ELj128ELj128ELj1ELb0ELj150ELNS_8GemmTypeE1ELb0EN7cutlass10bfloat16_tENS_16EpilogueIdentityEEEvPijjj14CUtensorMap_stS9_S9_S9_S9_) ;  /* 0xffffffc0022c7950 */ /* 0x000fea0003c3ffff */
        .weak           $__internal_1_$__cuda_sm10x_tcgen05_guardrail_trap_phase_invalid_during_alloc
        .type           $__internal_1_$__cuda_sm10x_tcgen05_guardrail_trap_phase_invalid_during_alloc,@function
        .size           $__internal_1_$__cuda_sm10x_tcgen05_guardrail_trap_phase_invalid_during_alloc,($__internal_2_$__cuda_sm10x_tcgen05_guardrail_trap_unallocated_columns_being_dealloced - $__internal_1_$__cuda_sm10x_tcgen05_guardrail_trap_phase_invalid_during_alloc)
$__internal_1_$__cuda_sm10x_tcgen05_guardrail_trap_phase_invalid_during_alloc:
[----:B------:R-:W-:Y:S05]  /*3f50*/  BPT.TRAP 0x1 ;  /* 0x000000040000795c */ /* 0x000fea0000300000 */
[----:B------:R-:W-:-:S04]  /*3f60*/  MOV R5, 0x0 ;  /* 0x0000000000057802 */ /* 0x000fc80000000f00 */
[----:B------:R-:W-:Y:S05]  /*3f70*/  RET.REL.NODEC R4 `(_ZN9deep_gemm24sm100_fp8_gemm_1d1d_implILN4cute4UMMA5MajorE0ELS3_0ELj0ELj4096ELj7168ELj128ELj192ELj128ELj64ELj128ELj128ELj128ELj4ELj128ELj128ELj1ELb0ELj150ELNS_8GemmTypeE1ELb0EN7cutlass10bfloat16_tENS_16EpilogueIdentityEEEvPijjj14CUtensorMap_stS9_S9_S9_S9_) ;  /* 0xffffffc004207950 */ /* 0x000fea0003c3ffff */
        .weak           $__internal_2_$__cuda_sm10x_tcgen05_guardrail_trap_unallocated_columns_being_dealloced
        .type           $__internal_2_$__cuda_sm10x_tcgen05_guardrail_trap_unallocated_columns_being_dealloced,@function
        .size           $__internal_2_$__cuda_sm10x_tcgen05_guardrail_trap_unallocated_columns_being_dealloced,($__internal_3_$__cuda_sm20_div_u16 - $__internal_2_$__cuda_sm10x_tcgen05_guardrail_trap_unallocated_columns_being_dealloced)
$__internal_2_$__cuda_sm10x_tcgen05_guardrail_trap_unallocated_columns_being_dealloced:
[----:B------:R-:W-:Y:S05]  /*3f80*/  BPT.TRAP 0x1 ;  /* 0x000000040000795c */ /* 0x000fea0000300000 */
[----:B------:R-:W-:-:S04]  /*3f90*/  HFMA2 R3, -RZ, RZ, 0, 0 ;  /* 0x00000000ff037431 */ /* 0x000fc800000001ff */
[----:B------:R-:W-:Y:S05]  /*3fa0*/  RET.REL.NODEC R2 `(_ZN9deep_gemm24sm100_fp8_gemm_1d1d_implILN4cute4UMMA5MajorE0ELS3_0ELj0ELj4096ELj7168ELj128ELj192ELj128ELj64ELj128ELj128ELj128ELj4ELj128ELj128ELj1ELb0ELj150ELNS_8GemmTypeE1ELb0EN7cutlass10bfloat16_tENS_16EpilogueIdentityEEEvPijjj14CUtensorMap_stS9_S9_S9_S9_) ;  /* 0xffffffc002147950 */ /* 0x000fea0003c3ffff */
        .weak           $__internal_3_$__cuda_sm20_div_u16
        .type           $__internal_3_$__cuda_sm20_div_u16,@function
        .size           $__internal_3_$__cuda_sm20_div_u16,(.L_x_69 - $__internal_3_$__cuda_sm20_div_u16)
$__internal_3_$__cuda_sm20_div_u16:
[----:B------:R-:W1:Y:S01]  /*3fb0*/  I2F.U16 R8, R9 ;  /* 0x0000000900087306 */ /* 0x000e620000101000 */
[----:B------:R-:W-:-:S07]  /*3fc0*/  IMAD.MOV.U32 R4, RZ, RZ, 0x4b800000 ;  /* 0x4b800000ff047424 */ /* 0x000fce00078e00ff */
[----:B------:R-:W-:Y:S01]  /*3fd0*/  I2F.U16.RZ R5, R5 ;  /* 0x0000000500057306 */ /* 0x000fe2000010d000 */
[C---:B-1----:R-:W-:Y:S02]  /*3fe0*/  FSETP.GEU.AND P1, PT, |R8|.reuse, 1.175494350822287508e-38, PT ;  /* 0x008000000800780b */ /* 0x042fe40003f2e200 */
[----:B------:R-:W-:Y:S02]  /*3ff0*/  FSETP.GT.AND P3, PT, |R8|, 8.50705917302346158658e+37, PT ;  /* 0x7e8000000800780b */ /* 0x000fe40003f64200 */
[----:B------:R-:W-:Y:S02]  /*4000*/  FSEL R4, R4, 1, !P1 ;  /* 0x3f80000004047808 */ /* 0x000fe40004800000 */
[----:B------:R-:W-:Y:S02]  /*4010*/  ISETP.NE.U32.AND P1, PT, R9, RZ, PT ;  /* 0x000000ff0900720c */ /* 0x000fe40003f25070 */
[----:B------:R-:W-:-:S05]  /*4020*/  FSEL R4, R4, 0.25, !P3 ;  /* 0x3e80000004047808 */ /* 0x000fca0005800000 */
[----:B------:R-:W-:-:S06]  /*4030*/  FMUL R8, R8, R4 ;  /* 0x0000000408087220 */ /* 0x000fcc0000400000 */
[----:B------:R-:W1:Y:S02]  /*4040*/  MUFU.RCP R8, R8 ;  /* 0x0000000800087308 */ /* 0x000e640000001000 */
[----:B-1----:R-:W-:-:S04]  /*4050*/  FMUL R4, R4, R8 ;  /* 0x0000000804047220 */ /* 0x002fc80000400000 */
[----:B------:R-:W-:-:S04]  /*4060*/  VIADD R4, R4, 0x2 ;  /* 0x0000000204047836 */ /* 0x000fc80000000000 */
[----:B------:R-:W-:Y:S01]  /*4070*/  FMUL.RZ R4, R5, R4 ;  /* 0x0000000405047220 */ /* 0x000fe2000040c000 */
[----:B------:R-:W-:-:S03]  /*4080*/  HFMA2 R5, -RZ, RZ, 0, 0 ;  /* 0x00000000ff057431 */ /* 0x000fc600000001ff */
[----:B------:R1:W2:Y:S02]  /*4090*/  F2I.U32.TRUNC.NTZ R40, R4 ;  /* 0x0000000400287305 */ /* 0x0002a4000020f000 */
[----:B-1----:R-:W-:Y:S01]  /*40a0*/  IMAD.MOV.U32 R4, RZ, RZ, R2 ;  /* 0x000000ffff047224 */ /* 0x002fe200078e0002 */
[----:B--2---:R-:W-:Y:S02]  /*40b0*/  LOP3.LUT R40, R40, 0xffff, RZ, 0xc0, !PT ;  /* 0x0000ffff28287812 */ /* 0x004fe400078ec0ff */
[----:B------:R-:W-:Y:S01]  /*40c0*/  @!P1 MOV R40, 0xffffffff ;  /* 0xffffffff00289802 */ /* 0x000fe20000000f00 */
[----:B------:R-:W-:Y:S06]  /*40d0*/  RET.REL.NODEC R4 `(_ZN9deep_gemm24sm100_fp8_gemm_1d1d_implILN4cute4UMMA5MajorE0ELS3_0ELj0ELj4096ELj7168ELj128ELj192ELj128ELj64ELj128ELj128ELj128ELj4ELj128ELj128ELj1ELb0ELj150ELNS_8GemmTypeE1ELb0EN7cutlass10bfloat16_tENS_16EpilogueIdentityEEEvPijjj14CUtensorMap_stS9_S9_S9_S9_) ;  /* 0xffffffbc04c87950 */ /* 0x000fec0003c3ffff */
.L_x_65:
[----:B------:R-:W-:-:S00]  /*40e0*/  BRA `(.L_x_65) ;  /* 0xfffffffc00fc7947 */ /* 0x000fc0000383ffff */
[----:B------:R-:W-:-:S00]  /*40f0*/  NOP ;  /* 0x0000000000007918 */ /* 0x000fc00000000000 */
        /* <DEDUP_REMOVED lines=8> */
.L_x_69:


//--------------------- .nv.shared._ZN9deep_gemm24sm100_fp8_gemm_1d1d_implILN4cute4UMMA5MajorE0ELS3_0ELj0ELj4096ELj7168ELj128ELj192ELj128ELj64ELj128ELj128ELj128ELj4ELj128ELj128ELj1ELb0ELj150ELNS_8GemmTypeE1ELb0EN7cutlass10bfloat16_tENS_16EpilogueIdentityEEEvPijjj14CUtensorMap_stS9_S9_S9_S9_ --------------------------
	.section	.nv.shared._ZN9deep_gemm24sm100_fp8_gemm_1d1d_implILN4cute4UMMA5MajorE0ELS3_0ELj0ELj4096ELj7168ELj128ELj192ELj128ELj64ELj128ELj128ELj128ELj4ELj128ELj128ELj1ELb0ELj150ELNS_8GemmTypeE1ELb0EN7cutlass10bfloat16_tENS_16EpilogueIdentityEEEvPijjj14CUtensorMap_stS9_S9_S9_S9_,"aw",@nobits
	.sectionflags	@""
	.align	1024
	.zero		1024


//--------------------- .nv.shared.reserved.0     --------------------------
	.section	.nv.shared.reserved.0,"aw",@nobits
	.align	8
	.weak		__nv_reservedSMEM_offset_0_alias
	.size		__nv_reservedSMEM_offset_0_alias, 0, 64
	.other		__nv_reservedSMEM_offset_0_alias,@"STO_CUDA_RESERVED_SHARED STV_DEFAULT"
__nv_reservedSMEM_offset_0_alias:
	.zero		0
.nv.shared.reserved.0:
	.zero		64
	.weak		__nv_reservedSMEM_allocation_phase
	.type		__nv_reservedSMEM_allocation_phase,@object
	.size		__nv_reservedSMEM_allocation_phase,(.L_0 - __nv_reservedSMEM_allocation_phase)
__nv_reservedSMEM_allocation_phase:
	.zero		1
.L_0:
	.zero		7
	.weak		__nv_reservedSMEM_devtool_atexit_pc
	.type		__nv_reservedSMEM_devtool_atexit_pc,@object
	.size		__nv_reservedSMEM_devtool_atexit_pc,(__nv_reservedSMEM_allocation_mask - __nv_reservedSMEM_devtool_atexit_pc)
__nv_reservedSMEM_devtool_atexit_pc:
	.zero		8
	.weak		__nv_reservedSMEM_allocation_mask
	.type		__nv_reservedSMEM_allocation_mask,@object
	.size		__nv_reservedSMEM_allocation_mask,(.L_2 - __nv_reservedSMEM_allocation_mask)
__nv_reservedSMEM_allocation_mask:
	.zero		4
.L_2:


//--------------------- .nv.global                --------------------------
	.section	.nv.global,"aw",@nobits
.nv.global:
	.type		_ZN47_INTERNAL_3c3ab2df_9_kernel_cu_920898d1_28926074cute1_E,@object
	.size		_ZN47_INTERNAL_3c3ab2df_9_kernel_cu_920898d1_28926074cute1_E,(_ZN47_INTERNAL_3c3ab2df_9_kernel_cu_920898d1_28926074cuda3std3__45__cpo6cbeginE - _ZN47_INTERNAL_3c3ab2df_9_kernel_cu_920898d1_28926074cute1_E)
_ZN47_INTERNAL_3c3ab2df_9_kernel_cu_920898d1_28926074cute1_E:
	.zero		1
	.type		_ZN47_INTERNAL_3c3ab2df_9_kernel_cu_920898d1_28926074cuda3std3__45__cpo6cbeginE,@object
	.size		_ZN47_INTERNAL_3c3ab2df_9_kernel_cu_920898d1_28926074cuda3std3__45__cpo6cbeginE,(_ZN47_INTERNAL_3c3ab2df_9_kernel_cu_920898d1_28926074cuda3std3__48in_placeE - _ZN47_INTERNAL_3c3ab2df_9_kernel_cu_920898d1_28926074cuda3std3__45__cpo6cbeginE)
_ZN47_INTERNAL_3c3ab2df_9_kernel_cu_920898d1_28926074cuda3std3__45__cpo6cbeginE:
	.zero		1
	.type		_ZN47_INTERNAL_3c3ab2df_9_kernel_cu_920898d1_28926074cuda3std3__48in_placeE,@object
	.size		_ZN47_INTERNAL_3c3ab2df_9_kernel_cu_920898d1_28926074cuda3std3__48in_placeE,(_ZN47_INTERNAL_3c3ab2df_9_kernel_cu_920898d1_28926074cuda3std6ranges3__45__cpo9iter_moveE - _ZN47_INTERNAL_3c3ab2df_9_kernel_cu_920898d1_28926074cuda3std3__48in_placeE)
_ZN47_INTERNAL_3c3ab2df_9_kernel_cu_920898d1_28926074cuda3std3__48in_placeE:
	.zero		1
	.type		_ZN47_INTERNAL_3c3ab2df_9_kernel_cu_920898d1_28926074cuda3std6ranges3__45__cpo9iter_moveE,@object
	.size		_ZN47_INTERNAL_3c3ab2df_9_kernel_cu_920898d1_28926074cuda3std6ranges3__45__cpo9iter_moveE,(_ZN47_INTERNAL_3c3ab2df_9_kernel_cu_920898d1_28926074cuda3std3__45__cpo5beginE - _ZN47_INTERNAL_3c3ab2df_9_kernel_cu_920898d1_28926074cuda3std6ranges3__45__cpo9iter_moveE)
_ZN47_INTERNAL_3c3ab2df_9_kernel_cu_920898d1_28926074cuda3std6ranges3__45__cpo9iter_moveE:
	.zero		1
	.type		_ZN47_INTERNAL_3c3ab2df_9_kernel_cu_920898d1_28926074cuda3std3__45__cpo5beginE,@object
	.size		_ZN47_INTERNAL_3c3ab2df_9_kernel_cu_920898d1_28926074cuda3std3__45__cpo5beginE,(_ZN47_INTERNAL_3c3ab2df_9_kernel_cu_920898d1_28926074cuda3std3__449_GLOBAL__N__3c3ab2df_9_kernel_cu_920898d1_28926076ignoreE - _ZN47_INTERNAL_3c3ab2df_9_kernel_cu_920898d1_28926074cuda3std3__45__cpo5beginE)
_ZN47_INTERNAL_3c3ab2df_9_kernel_cu_920898d1_28926074cuda3std3__45__cpo5beginE:
	.zero		1
	.type		_ZN47_INTERNAL_3c3ab2df_9_kernel_cu_920898d1_28926074cuda3std3__449_GLOBAL__N__3c3ab2df_9_kernel_cu_920898d1_28926076ignoreE,@object
	.size		_ZN47_INTERNAL_3c3ab2df_9_kernel_cu_920898d1_28926074cuda3std3__449_GLOBAL__N__3c3ab2df_9_kernel_cu_920898d1_28926076ignoreE,(_ZN47_INTERNAL_3c3ab2df_9_kernel_cu_920898d1_28926074cute7productE - _ZN47_INTERNAL_3c3ab2df_9_kernel_cu_920898d1_28926074cuda3std3__449_GLOBAL__N__3c3ab2df_9_kernel_cu_920898d1_28926076ignoreE)
_ZN47_INTERNAL_3c3ab2df_9_kernel_cu_920898d1_28926074cuda3std3__449_GLOBAL__N__3c3ab2df_9_kernel_cu_920898d1_28926076ignoreE:
	.zero		1
	.type		_ZN47_INTERNAL_3c3ab2df_9_kernel_cu_920898d1_28926074cute7productE,@object
	.size		_ZN47_INTERNAL_3c3ab2df_9_kernel_cu_920898d1_28926074cute7productE,(_ZN47_INTERNAL_3c3ab2df_9_kernel_cu_920898d1_28926074cuda3std3__45__cpo3endE - _ZN47_INTERNAL_3c3ab2df_9_kernel_cu_920898d1_28926074cute7productE)
_ZN47_INTERNAL_3c3ab2df_9_kernel_cu_920898d1_28926074cute7productE:
	.zero		1
	.type		_ZN47_INTERNAL_3c3ab2df_9_kernel_cu_920898d1_28926074cuda3std3__45__cpo3endE,@object
	.size		_ZN47_INTERNAL_3c3ab2df_9_kernel_cu_920898d1_28926074cuda3std3__45__cpo3endE,(_ZN47_INTERNAL_3c3ab2df_9_kernel_cu_920898d1_28926074cuda3std3__419piecewise_constructE - _ZN47_INTERNAL_3c3ab2df_9_kernel_cu_920898d1_28926074cuda3std3__45__cpo3endE)
_ZN47_INTERNAL_3c3ab2df_9_kernel_cu_920898d1_28926074cuda3std3__45__cpo3endE:
	.zero		1
	.type		_ZN47_INTERNAL_3c3ab2df_9_kernel_cu_920898d1_28926074cuda3std3__419piecewise_constructE,@object
	.size		_ZN47_INTERNAL_3c3ab2df_9_kernel_cu_920898d1_28926074cuda3std3__419piecewise_constructE,(_ZN47_INTERNAL_3c3ab2df_9_kernel_cu_920898d1_28926074cuda3std3__45__cpo4cendE - _ZN47_INTERNAL_3c3ab2df_9_kernel_cu_920898d1_28926074cuda3std3__419piecewise_constructE)
_ZN47_INTERNAL_3c3ab2df_9_kernel_cu_920898d1_28926074cuda3std3__419piecewise_constructE:
	.zero		1
	.type		_ZN47_INTERNAL_3c3ab2df_9_kernel_cu_920898d1_28926074cuda3std3__45__cpo4cendE,@object
	.size		_ZN47_INTERNAL_3c3ab2df_9_kernel_cu_920898d1_28926074cuda3std3__45__cpo4cendE,(_ZN47_INTERNAL_3c3ab2df_9_kernel_cu_920898d1_28926074cuda3std6ranges3__45__cpo4swapE - _ZN47_INTERNAL_3c3ab2df_9_kernel_cu_920898d1_28926074cuda3std3__45__cpo4cendE)
_ZN47_INTERNAL_3c3ab2df_9_kernel_cu_920898d1_28926074cuda3std3__45__cpo4cendE:
	.zero		1
	.type		_ZN47_INTERNAL_3c3ab2df_9_kernel_cu_920898d1_28926074cuda3std6ranges3__45__cpo4swapE,@object
	.size		_ZN47_INTERNAL_3c3ab2df_9_kernel_cu_920898d1_28926074cuda3std6ranges3__45__cpo4swapE,(.L_10 - _ZN47_INTERNAL_3c3ab2df_9_kernel_cu_920898d1_28926074cuda3std6ranges3__45__cpo4swapE)
_ZN47_INTERNAL_3c3ab2df_9_kernel_cu_920898d1_28926074cuda3std6ranges3__45__cpo4swapE:
	.zero		1
.L_10:


//--------------------- .nv.constant0._ZN9deep_gemm24sm100_fp8_gemm_1d1d_implILN4cute4UMMA5MajorE0ELS3_0ELj0ELj4096ELj7168ELj128ELj192ELj128ELj64ELj128ELj128ELj128ELj4ELj128ELj128ELj1ELb0ELj150ELNS_8GemmTypeE1ELb0EN7cutlass10bfloat16_tENS_16EpilogueIdentityEEEvPijjj14CUtensorMap_stS9_S9_S9_S9_ --------------------------
	.section	.nv.constant0._ZN9deep_gemm24sm100_fp8_gemm_1d1d_implILN4cute4UMMA5MajorE0ELS3_0ELj0ELj4096ELj7168ELj128ELj192ELj128ELj64ELj128ELj128ELj128ELj4ELj128ELj128ELj1ELb0ELj150ELNS_8GemmTypeE1ELb0EN7cutlass10bfloat16_tENS_16EpilogueIdentityEEEvPijjj14CUtensorMap_stS9_S9_S9_S9_,"a",@progbits
	.sectionflags	@""
	.align	4
.nv.constant0._ZN9deep_gemm24sm100_fp8_gemm_1d1d_implILN4cute4UMMA5MajorE0ELS3_0ELj0ELj4096ELj7168ELj128ELj192ELj128ELj64ELj128ELj128ELj128ELj4ELj128ELj128ELj1ELb0ELj150ELNS_8GemmTypeE1ELb0EN7cutlass10bfloat16_tENS_16EpilogueIdentityEEEvPijjj14CUtensorMap_stS9_S9_S9_S9_:
	.zero		1600


//--------------------- SYMBOLS --------------------------

	.type		.nv.reservedSmem.offset0,@object
	.size		.nv.reservedSmem.offset0,0x4
	.type		.nv.reservedSmem.cap,@object
	.size		.nv.reservedSmem.cap,0x4
